	.target	sm_90a

	.elftype	@"ET_EXEC"


//--------------------- .note.nv.tkinfo           --------------------------
	.section	.note.nv.tkinfo,"",@"SHT_NOTE"
	.sectionflags	@"SHF_NOTE_NV_TKINFO"
	.tkinfo
        /*0018*/ 	.word	0x00000002
        /*0030*/ 	.string	""
        /*0030*/ 	.string	"ptxas"
        /*0030*/ 	.string	"Cuda compilation tools, release 13.0, V13.0.88"
        /*0030*/ 	.string	"Build cuda_13.0.r13.0/compiler.36424714_0"
        /*0030*/ 	.string	"-arch sm_90a -m 64 "



//--------------------- .note.nv.cuinfo           --------------------------
	.section	.note.nv.cuinfo,"",@"SHT_NOTE"
	.sectionflags	@"SHF_NOTE_NV_CUINFO"
        /*0018*/ 	.short	0x0002
        /*001a*/ 	.short	0x005a
        /*001c*/ 	.short	0x0082
	.zero		2


//--------------------- .nv.info                  --------------------------
	.section	.nv.info,"",@"SHT_CUDA_INFO"
	.align	4


	//----- nvinfo : EIATTR_REGCOUNT
	.align		4
        /*0000*/ 	.byte	0x04, 0x2f
        /*0002*/ 	.short	(.L_15 - .L_14)
	.align		4
.L_14:
        /*0004*/ 	.word	index@(_ZN7cutlass13device_kernelINS_4gemm6kernel13GemmUniversalIN4cute5tupleIJiiiiEEENS1_10collective13CollectiveMmaINS1_34MainloopSm90TmaGmmaWarpSpecializedILi7ENS5_IJNS4_1CILi1EEESB_SB_EEENS1_35KernelTmaWarpSpecializedCooperativeEEENS5_IJNSA_ILi256EEESF_NSA_ILi64EEEEEENS_10bfloat16_tENS5_IJlSB_lEEESI_SJ_NS4_8TiledMMAINS4_8MMA_AtomIJNS4_4SM904GMMA28MMA_64x256x16_F32BF16BF16_SSILNSN_5MajorE0ELSP_0ELNSN_7ScaleInE1ELSQ_1EEEEEENS4_6LayoutINS5_IJNSA_ILi2EEESB_SB_EEENS5_IJSB_NSA_ILi0EEESW_EEEEENS5_IJNS4_10UnderscoreESZ_SZ_EEEEENS4_13SM90_TMA_LOADENS4_14ComposedLayoutINS4_7SwizzleILi3ELi4ELi3EEENS4_18smem_ptr_flag_bitsILi16EEENST_INS5_IJNSA_ILi8EEESG_EEENS5_IJSG_SB_EEEEEEEvNS4_8identityES12_S1C_vS1D_EENS_8epilogue10collective6detail29Sm90TmaWarpSpecializedAdapterINS1G_15DefaultEpilogueISI_SJ_SJ_NS1F_6thread17LinearCombinationISI_Li1EffLNS1K_9ScaleType4KindE0ELNS_15FloatRoundStyleE2ESI_EENS1_15EpilogueDefaultEEEEEvvEEEEvNT_6ParamsE)
        /*0008*/ 	.word	0x000000a8


	//----- nvinfo : EIATTR_FRAME_SIZE
	.align		4
.L_15:
        /*000c*/ 	.byte	0x04, 0x11
        /*000e*/ 	.short	(.L_17 - .L_16)
	.align		4
.L_16:
        /*0010*/ 	.word	index@(_ZN7cutlass13device_kernelINS_4gemm6kernel13GemmUniversalIN4cute5tupleIJiiiiEEENS1_10collective13CollectiveMmaINS1_34MainloopSm90TmaGmmaWarpSpecializedILi7ENS5_IJNS4_1CILi1EEESB_SB_EEENS1_35KernelTmaWarpSpecializedCooperativeEEENS5_IJNSA_ILi256EEESF_NSA_ILi64EEEEEENS_10bfloat16_tENS5_IJlSB_lEEESI_SJ_NS4_8TiledMMAINS4_8MMA_AtomIJNS4_4SM904GMMA28MMA_64x256x16_F32BF16BF16_SSILNSN_5MajorE0ELSP_0ELNSN_7ScaleInE1ELSQ_1EEEEEENS4_6LayoutINS5_IJNSA_ILi2EEESB_SB_EEENS5_IJSB_NSA_ILi0EEESW_EEEEENS5_IJNS4_10UnderscoreESZ_SZ_EEEEENS4_13SM90_TMA_LOADENS4_14ComposedLayoutINS4_7SwizzleILi3ELi4ELi3EEENS4_18smem_ptr_flag_bitsILi16EEENST_INS5_IJNSA_ILi8EEESG_EEENS5_IJSG_SB_EEEEEEEvNS4_8identityES12_S1C_vS1D_EENS_8epilogue10collective6detail29Sm90TmaWarpSpecializedAdapterINS1G_15DefaultEpilogueISI_SJ_SJ_NS1F_6thread17LinearCombinationISI_Li1EffLNS1K_9ScaleType4KindE0ELNS_15FloatRoundStyleE2ESI_EENS1_15EpilogueDefaultEEEEEvvEEEEvNT_6ParamsE)
        /*0014*/ 	.word	0x00000788


	//----- nvinfo : EIATTR_MIN_STACK_SIZE
	.align		4
.L_17:
        /*0018*/ 	.byte	0x04, 0x12
        /*001a*/ 	.short	(.L_19 - .L_18)
	.align		4
.L_18:
        /*001c*/ 	.word	index@(_ZN7cutlass13device_kernelINS_4gemm6kernel13GemmUniversalIN4cute5tupleIJiiiiEEENS1_10collective13CollectiveMmaINS1_34MainloopSm90TmaGmmaWarpSpecializedILi7ENS5_IJNS4_1CILi1EEESB_SB_EEENS1_35KernelTmaWarpSpecializedCooperativeEEENS5_IJNSA_ILi256EEESF_NSA_ILi64EEEEEENS_10bfloat16_tENS5_IJlSB_lEEESI_SJ_NS4_8TiledMMAINS4_8MMA_AtomIJNS4_4SM904GMMA28MMA_64x256x16_F32BF16BF16_SSILNSN_5MajorE0ELSP_0ELNSN_7ScaleInE1ELSQ_1EEEEEENS4_6LayoutINS5_IJNSA_ILi2EEESB_SB_EEENS5_IJSB_NSA_ILi0EEESW_EEEEENS5_IJNS4_10UnderscoreESZ_SZ_EEEEENS4_13SM90_TMA_LOADENS4_14ComposedLayoutINS4_7SwizzleILi3ELi4ELi3EEENS4_18smem_ptr_flag_bitsILi16EEENST_INS5_IJNSA_ILi8EEESG_EEENS5_IJSG_SB_EEEEEEEvNS4_8identityES12_S1C_vS1D_EENS_8epilogue10collective6detail29Sm90TmaWarpSpecializedAdapterINS1G_15DefaultEpilogueISI_SJ_SJ_NS1F_6thread17LinearCombinationISI_Li1EffLNS1K_9ScaleType4KindE0ELNS_15FloatRoundStyleE2ESI_EENS1_15EpilogueDefaultEEEEEvvEEEEvNT_6ParamsE)
        /*0020*/ 	.word	0x00000788
.L_19:


//--------------------- .nv.compat                --------------------------
	.section	.nv.compat,"",@"SHT_CUDA_COMPAT_INFO"
	.align	4
        /*0000*/ 	.byte	0x02, 0x09, 0x01, 0x00, 0x02, 0x02, 0x04, 0x00, 0x02, 0x05, 0x05, 0x00, 0x03, 0x07, 0x01, 0x01
        /*0010*/ 	.byte	0x02, 0x03, 0x01, 0x00, 0x02, 0x06, 0x01, 0x00, 0x04, 0x0b, 0x08, 0x00, 0x00, 0x00, 0x00, 0x00
        /*0020*/ 	.byte	0x00, 0x00, 0x00, 0x00


//--------------------- .nv.info._ZN7cutlass13device_kernelINS_4gemm6kernel13GemmUniversalIN4cute5tupleIJiiiiEEENS1_10collective13CollectiveMmaINS1_34MainloopSm90TmaGmmaWarpSpecializedILi7ENS5_IJNS4_1CILi1EEESB_SB_EEENS1_35KernelTmaWarpSpecializedCooperativeEEENS5_IJNSA_ILi256EEESF_NSA_ILi64EEEEEENS_10bfloat16_tENS5_IJlSB_lEEESI_SJ_NS4_8TiledMMAINS4_8MMA_AtomIJNS4_4SM904GMMA28MMA_64x256x16_F32BF16BF16_SSILNSN_5MajorE0ELSP_0ELNSN_7ScaleInE1ELSQ_1EEEEEENS4_6LayoutINS5_IJNSA_ILi2EEESB_SB_EEENS5_IJSB_NSA_ILi0EEESW_EEEEENS5_IJNS4_10UnderscoreESZ_SZ_EEEEENS4_13SM90_TMA_LOADENS4_14ComposedLayoutINS4_7SwizzleILi3ELi4ELi3EEENS4_18smem_ptr_flag_bitsILi16EEENST_INS5_IJNSA_ILi8EEESG_EEENS5_IJSG_SB_EEEEEEEvNS4_8identityES12_S1C_vS1D_EENS_8epilogue10collective6detail29Sm90TmaWarpSpecializedAdapterINS1G_15DefaultEpilogueISI_SJ_SJ_NS1F_6thread17LinearCombinationISI_Li1EffLNS1K_9ScaleType4KindE0ELNS_15FloatRoundStyleE2ESI_EENS1_15EpilogueDefaultEEEEEvvEEEEvNT_6ParamsE --------------------------
	.section	.nv.info._ZN7cutlass13device_kernelINS_4gemm6kernel13GemmUniversalIN4cute5tupleIJiiiiEEENS1_10collective13CollectiveMmaINS1_34MainloopSm90TmaGmmaWarpSpecializedILi7ENS5_IJNS4_1CILi1EEESB_SB_EEENS1_35KernelTmaWarpSpecializedCooperativeEEENS5_IJNSA_ILi256EEESF_NSA_ILi64EEEEEENS_10bfloat16_tENS5_IJlSB_lEEESI_SJ_NS4_8TiledMMAINS4_8MMA_AtomIJNS4_4SM904GMMA28MMA_64x256x16_F32BF16BF16_SSILNSN_5MajorE0ELSP_0ELNSN_7ScaleInE1ELSQ_1EEEEEENS4_6LayoutINS5_IJNSA_ILi2EEESB_SB_EEENS5_IJSB_NSA_ILi0EEESW_EEEEENS5_IJNS4_10UnderscoreESZ_SZ_EEEEENS4_13SM90_TMA_LOADENS4_14ComposedLayoutINS4_7SwizzleILi3ELi4ELi3EEENS4_18smem_ptr_flag_bitsILi16EEENST_INS5_IJNSA_ILi8EEESG_EEENS5_IJSG_SB_EEEEEEEvNS4_8identityES12_S1C_vS1D_EENS_8epilogue10collective6detail29Sm90TmaWarpSpecializedAdapterINS1G_15DefaultEpilogueISI_SJ_SJ_NS1F_6thread17LinearCombinationISI_Li1EffLNS1K_9ScaleType4KindE0ELNS_15FloatRoundStyleE2ESI_EENS1_15EpilogueDefaultEEEEEvvEEEEvNT_6ParamsE,"",@"SHT_CUDA_INFO"
	.sectionflags	@""
	.align	4


	//----- nvinfo : EIATTR_CUDA_API_VERSION
	.align		4
        /*0000*/ 	.byte	0x04, 0x37
        /*0002*/ 	.short	(.L_21 - .L_20)
.L_20:
        /*0004*/ 	.word	0x00000082


	//----- nvinfo : EIATTR_KPARAM_INFO
	.align		4
.L_21:
        /*0008*/ 	.byte	0x04, 0x17
        /*000a*/ 	.short	(.L_23 - .L_22)
.L_22:
        /*000c*/ 	.word	0x00000000
        /*0010*/ 	.short	0x0000
        /*0012*/ 	.short	0x0070
        /*0014*/ 	.byte	0x00, 0xf0, 0x01, 0x10


	//----- nvinfo : EIATTR_SPARSE_MMA_MASK
	.align		4
.L_23:
        /*0018*/ 	.byte	0x03, 0x50
        /*001a*/ 	.short	0x0000


	//----- nvinfo : EIATTR_MAXREG_COUNT
	.align		4
        /*001c*/ 	.byte	0x03, 0x1b
        /*001e*/ 	.short	0x00a8


	//----- nvinfo : EIATTR_NUM_BARRIERS
	.align		4
        /*0020*/ 	.byte	0x02, 0x4c
        /*0022*/ 	.byte	0x01
	.zero		1


	//----- nvinfo : EIATTR_EXTERNS
	.align		4
        /*0024*/ 	.byte	0x04, 0x0f
        /*0026*/ 	.short	(.L_25 - .L_24)


	//   ....[0]....
	.align		4
.L_24:
        /*0028*/ 	.word	index@(__assertfail)


	//----- nvinfo : EIATTR_ANNOTATIONS
	.align		4
.L_25:
        /*002c*/ 	.byte	0x04, 0x55
        /*002e*/ 	.short	(.L_27 - .L_26)


	//   ....[0]....
.L_26:
        /*0030*/ 	.word	0x00000001
        /*0034*/ 	.byte	0x00, 0x07, 0x00, 0x00, 0x01, 0x00, 0x00, 0x00, 0x20, 0x07, 0x00, 0x00, 0x01, 0x00, 0x00, 0x00
        /* <DEDUP_REMOVED lines=713> */
        /*2cd4*/ 	.byte	0xa0, 0xae, 0x01, 0x00, 0x01, 0x00, 0x00, 0x00, 0xc0, 0xae, 0x01, 0x00


	//----- nvinfo : EIATTR_MERCURY_ISA_VERSION
	.align		4
.L_27:
        /*2ce0*/ 	.byte	0x03, 0x5f
        /*2ce2*/ 	.short	0x0101


	//----- nvinfo : EIATTR_INT_WARP_WIDE_INSTR_OFFSETS
	.align		4
        /*2ce4*/ 	.byte	0x04, 0x31
        /*2ce6*/ 	.short	(.L_29 - .L_28)


	//   ....[0]....
.L_28:
        /*2ce8*/ 	.word	0x00000560


	//   ....[1]....
        /*2cec*/ 	.word	0x00000570


	//   ....[2]....
        /*2cf0*/ 	.word	0x00000600


	//----- nvinfo : EIATTR_COOP_GROUP_MASK_REGIDS
	.align		4
.L_29:
        /*2cf4*/ 	.byte	0x04, 0x29
        /*2cf6*/ 	.short	(.L_31 - .L_30)


	//   ....[0]....
.L_30:
        /*2cf8*/ 	.word	0xffffffff


	//   ....[1]....
        /*2cfc*/ 	.word	0xffffffff


	//   ....[2]....
        /*2d00*/ 	.word	0xffffffff


	//   ....[3]....
        /*2d04*/ 	.word	0xffffffff


	//   ....[4]....
        /*2d08*/ 	.word	0xffffffff


	//----- nvinfo : EIATTR_COOP_GROUP_INSTR_OFFSETS
	.align		4
.L_31:
        /*2d0c*/ 	.byte	0x04, 0x28
        /*2d0e*/ 	.short	(.L_33 - .L_32)


	//   ....[0]....
.L_32:
        /*2d10*/ 	.word	0x00000070


	//   ....[1]....
        /*2d14*/ 	.word	0x00000080


	//   ....[2]....
        /*2d18*/ 	.word	0x000001a0


	//   ....[3]....
        /*2d1c*/ 	.word	0x00000410


	//   ....[4]....
        /*2d20*/ 	.word	0x000011d0


	//----- nvinfo : EIATTR_REG_RECONFIG
	.align		4
.L_33:
        /*2d24*/ 	.byte	0x01, 0x54
	.zero		2


	//----- nvinfo : EIATTR_SYSCALL_OFFSETS
	.align		4
        /*2d28*/ 	.byte	0x04, 0x46
        /*2d2a*/ 	.short	(.L_35 - .L_34)


	//   ....[0]....
.L_34:
        /*2d2c*/ 	.word	0x00001380


	//----- nvinfo : EIATTR_MBARRIER_INSTR_OFFSETS
	.align		4
.L_35:
        /*2d30*/ 	.byte	0x04, 0x39
        /*2d32*/ 	.short	(.L_37 - .L_36)


	//   ....[0]....
.L_36:
        /*2d34*/ 	.word	0x00000320
        /*2d38*/ 	.word	0x000000ff
        /*2d3c*/ 	.word	0x00000000
        /*2d40*/ 	.short	0x0100
        /*2d42*/ 	.byte	0x08
	.zero		1


	//   ....[1]....
        /*2d44*/ 	.word	0x00000330
        /*2d48*/ 	.word	0x000000ff
        /*2d4c*/ 	.word	0x00000038
        /*2d50*/ 	.short	0x0100
        /*2d52*/ 	.byte	0x08
	.zero		1


	//   ....[2]....
        /*2d54*/ 	.word	0x00000340
        /*2d58*/ 	.word	0x000000ff
        /*2d5c*/ 	.word	0x00000008
        /*2d60*/ 	.short	0x0100
        /*2d62*/ 	.byte	0x08
	.zero		1


	//   ....[3]....
        /*2d64*/ 	.word	0x00000350
        /*2d68*/ 	.word	0x000000ff
        /*2d6c*/ 	.word	0x00000040
        /*2d70*/ 	.short	0x0100
        /*2d72*/ 	.byte	0x08
	.zero		1


	//   ....[4]....
        /*2d74*/ 	.word	0x00000360
        /*2d78*/ 	.word	0x000000ff
        /*2d7c*/ 	.word	0x00000010
        /*2d80*/ 	.short	0x0100
        /*2d82*/ 	.byte	0x08
	.zero		1


	//   ....[5]....
        /*2d84*/ 	.word	0x00000370
        /*2d88*/ 	.word	0x000000ff
        /*2d8c*/ 	.word	0x00000048
        /*2d90*/ 	.short	0x0100
        /*2d92*/ 	.byte	0x08
	.zero		1


	//   ....[6]....
        /*2d94*/ 	.word	0x00000380
        /*2d98*/ 	.word	0x000000ff
        /*2d9c*/ 	.word	0x00000018
        /*2da0*/ 	.short	0x0100
        /*2da2*/ 	.byte	0x08
	.zero		1


	//   ....[7]....
        /*2da4*/ 	.word	0x00000390
        /*2da8*/ 	.word	0x000000ff
        /*2dac*/ 	.word	0x00000050
        /*2db0*/ 	.short	0x0100
        /*2db2*/ 	.byte	0x08
	.zero		1


	//   ....[8]....
        /*2db4*/ 	.word	0x000003a0
        /*2db8*/ 	.word	0x000000ff
        /*2dbc*/ 	.word	0x00000020
        /*2dc0*/ 	.short	0x0100
        /*2dc2*/ 	.byte	0x08
	.zero		1


	//   ....[9]....
        /*2dc4*/ 	.word	0x000003b0
        /*2dc8*/ 	.word	0x000000ff
        /*2dcc*/ 	.word	0x00000058
        /*2dd0*/ 	.short	0x0100
        /*2dd2*/ 	.byte	0x08
	.zero		1


	//   ....[10]....
        /*2dd4*/ 	.word	0x000003c0
        /*2dd8*/ 	.word	0x000000ff
        /*2ddc*/ 	.word	0x00000028
        /*2de0*/ 	.short	0x0100
        /*2de2*/ 	.byte	0x08
	.zero		1


	//   ....[11]....
        /*2de4*/ 	.word	0x000003d0
        /*2de8*/ 	.word	0x000000ff
        /*2dec*/ 	.word	0x00000060
        /*2df0*/ 	.short	0x0100
        /*2df2*/ 	.byte	0x08
	.zero		1


	//   ....[12]....
        /*2df4*/ 	.word	0x000003e0
        /*2df8*/ 	.word	0x000000ff
        /*2dfc*/ 	.word	0x00000030
        /*2e00*/ 	.short	0x0100
        /*2e02*/ 	.byte	0x08
	.zero		1


	//   ....[13]....
        /*2e04*/ 	.word	0x000003f0
        /*2e08*/ 	.word	0x000000ff
        /*2e0c*/ 	.word	0x00000068
        /*2e10*/ 	.short	0x0100
        /*2e12*/ 	.byte	0x08
	.zero		1


	//   ....[14]....
        /*2e14*/ 	.word	0x00000680
        /*2e18*/ 	.word	0x000000ff
        /*2e1c*/ 	.word	0x00000080
        /*2e20*/ 	.short	0x0100
        /*2e22*/ 	.byte	0x10
	.zero		1


	//   ....[15]....
        /*2e24*/ 	.word	0x00000710
        /*2e28*/ 	.word	0x000000ff
        /*2e2c*/ 	.word	0x00000088
        /*2e30*/ 	.short	0x0100
        /*2e32*/ 	.byte	0x10
	.zero		1


	//   ....[16]....
        /*2e34*/ 	.word	0x00001420
        /*2e38*/ 	.word	0x00000003
        /*2e3c*/ 	.word	0x00000000
        /*2e40*/ 	.short	0x010a
        /*2e42*/ 	.byte	0x3f
	.zero		1


	//   ....[17]....
        /*2e44*/ 	.word	0x00001460
        /*2e48*/ 	.word	0x00000003
        /*2e4c*/ 	.word	0x00000000
        /*2e50*/ 	.short	0x010a
        /*2e52*/ 	.byte	0x3f
	.zero		1


	//   ....[18]....
        /*2e54*/ 	.word	0x00004a60
        /*2e58*/ 	.word	0x000000ff
        /*2e5c*/ 	.word	0x00000000
        /*2e60*/ 	.short	0x010a
        /*2e62*/ 	.byte	0x08
	.zero		1


	//   ....[19]....
        /*2e64*/ 	.word	0x00004aa0
        /*2e68*/ 	.word	0x000000ff
        /*2e6c*/ 	.word	0x00000000
        /*2e70*/ 	.short	0x010a
        /*2e72*/ 	.byte	0x08
	.zero		1


	//   ....[20]....
        /*2e74*/ 	.word	0x00008b70
        /*2e78*/ 	.word	0x000000ff
        /*2e7c*/ 	.word	0x00000000
        /*2e80*/ 	.short	0x0101
        /*2e82*/ 	.byte	0x0c
	.zero		1


	//   ....[21]....
        /*2e84*/ 	.word	0x00008da0
        /*2e88*/ 	.word	0x000000ff
        /*2e8c*/ 	.word	0x00000000
        /*2e90*/ 	.short	0x0101
        /*2e92*/ 	.byte	0x04
	.zero		1


	//   ....[22]....
        /*2e94*/ 	.word	0x0001aa50
        /*2e98*/ 	.word	0x0000000a
        /*2e9c*/ 	.word	0x00000038
        /*2ea0*/ 	.short	0x010a
        /*2ea2*/ 	.byte	0x3f
	.zero		1


	//   ....[23]....
        /*2ea4*/ 	.word	0x0001add0
        /*2ea8*/ 	.word	0x00000003
        /*2eac*/ 	.word	0x00000088
        /*2eb0*/ 	.short	0x0101
        /*2eb2*/ 	.byte	0x3f
	.zero		1


	//   ....[24]....
        /*2eb4*/ 	.word	0x0001b5c0
        /*2eb8*/ 	.word	0x00000005
        /*2ebc*/ 	.word	0x00000000
        /*2ec0*/ 	.short	0x010a
        /*2ec2*/ 	.byte	0x3f
	.zero		1


	//   ....[25]....
        /*2ec4*/ 	.word	0x0001b650
        /*2ec8*/ 	.word	0x00000007
        /*2ecc*/ 	.word	0x00000000
        /*2ed0*/ 	.short	0x010a
        /*2ed2*/ 	.byte	0x3f
	.zero		1


	//   ....[26]....
        /*2ed4*/ 	.word	0x0001b6e0
        /*2ed8*/ 	.word	0x00000007
        /*2edc*/ 	.word	0x00000000
        /*2ee0*/ 	.short	0x010a
        /*2ee2*/ 	.byte	0x3f
	.zero		1


	//   ....[27]....
        /*2ee4*/ 	.word	0x0001b770
        /*2ee8*/ 	.word	0x00000007
        /*2eec*/ 	.word	0x00000000
        /*2ef0*/ 	.short	0x010a
        /*2ef2*/ 	.byte	0x3f
	.zero		1


	//   ....[28]....
        /*2ef4*/ 	.word	0x0001b800
        /*2ef8*/ 	.word	0x00000007
        /*2efc*/ 	.word	0x00000000
        /*2f00*/ 	.short	0x010a
        /*2f02*/ 	.byte	0x3f
	.zero		1


	//   ....[29]....
        /*2f04*/ 	.word	0x0001b890
        /*2f08*/ 	.word	0x00000007
        /*2f0c*/ 	.word	0x00000000
        /*2f10*/ 	.short	0x010a
        /*2f12*/ 	.byte	0x3f
	.zero		1


	//   ....[30]....
        /*2f14*/ 	.word	0x0001b920
        /*2f18*/ 	.word	0x00000003
        /*2f1c*/ 	.word	0x00000000
        /*2f20*/ 	.short	0x010a
        /*2f22*/ 	.byte	0x3f
	.zero		1


	//   ....[31]....
        /*2f24*/ 	.word	0x0001b980
        /*2f28*/ 	.word	0x00000003
        /*2f2c*/ 	.word	0x00000000
        /*2f30*/ 	.short	0x010a
        /*2f32*/ 	.byte	0x3f
	.zero		1


	//   ....[32]....
        /*2f34*/ 	.word	0x0001b9e0
        /*2f38*/ 	.word	0x00000005
        /*2f3c*/ 	.word	0x00000000
        /*2f40*/ 	.short	0x010a
        /*2f42*/ 	.byte	0x3f
	.zero		1


	//   ....[33]....
        /*2f44*/ 	.word	0x0001bab0
        /*2f48*/ 	.word	0x0000000a
        /*2f4c*/ 	.word	0x00000038
        /*2f50*/ 	.short	0x010a
        /*2f52*/ 	.byte	0x3f
	.zero		1


	//   ....[34]....
        /*2f54*/ 	.word	0x0001bb80
        /*2f58*/ 	.word	0x00000005
        /*2f5c*/ 	.word	0x00000000
        /*2f60*/ 	.short	0x010a
        /*2f62*/ 	.byte	0x3f
	.zero		1


	//   ....[35]....
        /*2f64*/ 	.word	0x0001bbd0
        /*2f68*/ 	.word	0x00000007
        /*2f6c*/ 	.word	0x00000000
        /*2f70*/ 	.short	0x010a
        /*2f72*/ 	.byte	0x3f
	.zero		1


	//   ....[36]....
        /*2f74*/ 	.word	0x0001bc20
        /*2f78*/ 	.word	0x00000007
        /*2f7c*/ 	.word	0x00000000
        /*2f80*/ 	.short	0x010a
        /*2f82*/ 	.byte	0x3f
	.zero		1


	//   ....[37]....
        /*2f84*/ 	.word	0x0001bc70
        /*2f88*/ 	.word	0x00000007
        /*2f8c*/ 	.word	0x00000000
        /*2f90*/ 	.short	0x010a
        /*2f92*/ 	.byte	0x3f
	.zero		1


	//   ....[38]....
        /*2f94*/ 	.word	0x0001bcc0
        /*2f98*/ 	.word	0x00000007
        /*2f9c*/ 	.word	0x00000000
        /*2fa0*/ 	.short	0x010a
        /*2fa2*/ 	.byte	0x3f
	.zero		1


	//   ....[39]....
        /*2fa4*/ 	.word	0x0001bd10
        /*2fa8*/ 	.word	0x00000007
        /*2fac*/ 	.word	0x00000000
        /*2fb0*/ 	.short	0x010a
        /*2fb2*/ 	.byte	0x3f
	.zero		1


	//----- nvinfo : EIATTR_NUM_MBARRIERS
	.align		4
.L_37:
        /*2fb4*/ 	.byte	0x03, 0x38
        /*2fb6*/ 	.short	0x0010


	//----- nvinfo : EIATTR_EXIT_INSTR_OFFSETS
	.align		4
        /*2fb8*/ 	.byte	0x04, 0x1c
        /*2fba*/ 	.short	(.L_39 - .L_38)


	//   ....[0]....
.L_38:
        /*2fbc*/ 	.word	0x00000780


	//   ....[1]....
        /*2fc0*/ 	.word	0x000010f0


	//   ....[2]....
        /*2fc4*/ 	.word	0x00019fd0


	//   ....[3]....
        /*2fc8*/ 	.word	0x0001a6e0


	//   ....[4]....
        /*2fcc*/ 	.word	0x0001b970


	//----- nvinfo : EIATTR_MAX_THREADS
	.align		4
.L_39:
        /*2fd0*/ 	.byte	0x04, 0x05
        /*2fd2*/ 	.short	(.L_41 - .L_40)
.L_40:
        /*2fd4*/ 	.word	0x00000180
        /*2fd8*/ 	.word	0x00000001
        /*2fdc*/ 	.word	0x00000001


	//----- nvinfo : EIATTR_CRS_STACK_SIZE
	.align		4
.L_41:
        /*2fe0*/ 	.byte	0x04, 0x1e
        /*2fe2*/ 	.short	(.L_43 - .L_42)
.L_42:
        /*2fe4*/ 	.word	0x00000000


	//----- nvinfo : EIATTR_CBANK_PARAM_SIZE
	.align		4
.L_43:
        /*2fe8*/ 	.byte	0x03, 0x19
        /*2fea*/ 	.short	0x0470


	//----- nvinfo : EIATTR_PARAM_CBANK
	.align		4
        /*2fec*/ 	.byte	0x04, 0x0a
        /*2fee*/ 	.short	(.L_45 - .L_44)
	.align		4
.L_44:
        /*2ff0*/ 	.word	index@(.nv.constant0._ZN7cutlass13device_kernelINS_4gemm6kernel13GemmUniversalIN4cute5tupleIJiiiiEEENS1_10collective13CollectiveMmaINS1_34MainloopSm90TmaGmmaWarpSpecializedILi7ENS5_IJNS4_1CILi1EEESB_SB_EEENS1_35KernelTmaWarpSpecializedCooperativeEEENS5_IJNSA_ILi256EEESF_NSA_ILi64EEEEEENS_10bfloat16_tENS5_IJlSB_lEEESI_SJ_NS4_8TiledMMAINS4_8MMA_AtomIJNS4_4SM904GMMA28MMA_64x256x16_F32BF16BF16_SSILNSN_5MajorE0ELSP_0ELNSN_7ScaleInE1ELSQ_1EEEEEENS4_6LayoutINS5_IJNSA_ILi2EEESB_SB_EEENS5_IJSB_NSA_ILi0EEESW_EEEEENS5_IJNS4_10UnderscoreESZ_SZ_EEEEENS4_13SM90_TMA_LOADENS4_14ComposedLayoutINS4_7SwizzleILi3ELi4ELi3EEENS4_18smem_ptr_flag_bitsILi16EEENST_INS5_IJNSA_ILi8EEESG_EEENS5_IJSG_SB_EEEEEEEvNS4_8identityES12_S1C_vS1D_EENS_8epilogue10collective6detail29Sm90TmaWarpSpecializedAdapterINS1G_15DefaultEpilogueISI_SJ_SJ_NS1F_6thread17LinearCombinationISI_Li1EffLNS1K_9ScaleType4KindE0ELNS_15FloatRoundStyleE2ESI_EENS1_15EpilogueDefaultEEEEEvvEEEEvNT_6ParamsE)
        /*2ff4*/ 	.short	0x0210
        /*2ff6*/ 	.short	0x0470


	//----- nvinfo : EIATTR_SW_WAR
	.align		4
.L_45:
        /*2ff8*/ 	.byte	0x04, 0x36
        /*2ffa*/ 	.short	(.L_47 - .L_46)
.L_46:
        /*2ffc*/ 	.word	0x00000008
.L_47:


//--------------------- .nv.callgraph             --------------------------
	.section	.nv.callgraph,"",@"SHT_CUDA_CALLGRAPH"
	.align	4
	.sectionentsize	8
	.align		4
        /*0000*/ 	.word	0x00000000
	.align		4
        /*0004*/ 	.word	0xffffffff
	.align		4
        /*0008*/ 	.word	index@(_ZN7cutlass13device_kernelINS_4gemm6kernel13GemmUniversalIN4cute5tupleIJiiiiEEENS1_10collective13CollectiveMmaINS1_34MainloopSm90TmaGmmaWarpSpecializedILi7ENS5_IJNS4_1CILi1EEESB_SB_EEENS1_35KernelTmaWarpSpecializedCooperativeEEENS5_IJNSA_ILi256EEESF_NSA_ILi64EEEEEENS_10bfloat16_tENS5_IJlSB_lEEESI_SJ_NS4_8TiledMMAINS4_8MMA_AtomIJNS4_4SM904GMMA28MMA_64x256x16_F32BF16BF16_SSILNSN_5MajorE0ELSP_0ELNSN_7ScaleInE1ELSQ_1EEEEEENS4_6LayoutINS5_IJNSA_ILi2EEESB_SB_EEENS5_IJSB_NSA_ILi0EEESW_EEEEENS5_IJNS4_10UnderscoreESZ_SZ_EEEEENS4_13SM90_TMA_LOADENS4_14ComposedLayoutINS4_7SwizzleILi3ELi4ELi3EEENS4_18smem_ptr_flag_bitsILi16EEENST_INS5_IJNSA_ILi8EEESG_EEENS5_IJSG_SB_EEEEEEEvNS4_8identityES12_S1C_vS1D_EENS_8epilogue10collective6detail29Sm90TmaWarpSpecializedAdapterINS1G_15DefaultEpilogueISI_SJ_SJ_NS1F_6thread17LinearCombinationISI_Li1EffLNS1K_9ScaleType4KindE0ELNS_15FloatRoundStyleE2ESI_EENS1_15EpilogueDefaultEEEEEvvEEEEvNT_6ParamsE)
	.align		4
        /*000c*/ 	.word	index@(__assertfail)
	.align		4
        /*0010*/ 	.word	0x00000000
	.align		4
        /*0014*/ 	.word	0xfffffffe
	.align		4
        /*0018*/ 	.word	0x00000000
	.align		4
        /*001c*/ 	.word	0xfffffffd
	.align		4
        /*0020*/ 	.word	0x00000000
	.align		4
        /*0024*/ 	.word	0xfffffffc


//--------------------- .nv.constant4             --------------------------
	.section	.nv.constant4,"a",@progbits
	.align	8
	.align		8
.nv.constant4:
        /*0000*/ 	.dword	__assertfail
	.align		8
        /*0008*/ 	.dword	__unnamed_1
	.align		8
        /*0010*/ 	.dword	_ZN40_INTERNAL_7b4a7d8b_4_k_cu_d1e12cd3_226804cuda3std3__45__cpo5beginE
	.align		8
        /*0018*/ 	.dword	_ZN40_INTERNAL_7b4a7d8b_4_k_cu_d1e12cd3_226804cuda3std3__45__cpo3endE
	.align		8
        /*0020*/ 	.dword	_ZN40_INTERNAL_7b4a7d8b_4_k_cu_d1e12cd3_226804cuda3std3__45__cpo6cbeginE
	.align		8
        /*0028*/ 	.dword	_ZN40_INTERNAL_7b4a7d8b_4_k_cu_d1e12cd3_226804cuda3std3__45__cpo4cendE
	.align		8
        /*0030*/ 	.dword	_ZN40_INTERNAL_7b4a7d8b_4_k_cu_d1e12cd3_226804cuda3std3__442_GLOBAL__N__7b4a7d8b_4_k_cu_d1e12cd3_226806ignoreE
	.align		8
        /*0038*/ 	.dword	_ZN40_INTERNAL_7b4a7d8b_4_k_cu_d1e12cd3_226804cuda3std3__419piecewise_constructE
	.align		8
        /*0040*/ 	.dword	_ZN40_INTERNAL_7b4a7d8b_4_k_cu_d1e12cd3_226804cuda3std3__48in_placeE
	.align		8
        /*0048*/ 	.dword	_ZN40_INTERNAL_7b4a7d8b_4_k_cu_d1e12cd3_226804cuda3std6ranges3__45__cpo4swapE
	.align		8
        /*0050*/ 	.dword	_ZN40_INTERNAL_7b4a7d8b_4_k_cu_d1e12cd3_226804cuda3std6ranges3__45__cpo9iter_moveE
	.align		8
        /*0058*/ 	.dword	_ZN40_INTERNAL_7b4a7d8b_4_k_cu_d1e12cd3_226804cute7productE
	.align		8
        /*0060*/ 	.dword	_ZN40_INTERNAL_7b4a7d8b_4_k_cu_d1e12cd3_226804cute1_E
	.align		8
        /*0068*/ 	.dword	$str$22
	.align		8
        /*0070*/ 	.dword	$str$23


//--------------------- .text._ZN7cutlass13device_kernelINS_4gemm6kernel13GemmUniversalIN4cute5tupleIJiiiiEEENS1_10collective13CollectiveMmaINS1_34MainloopSm90TmaGmmaWarpSpecializedILi7ENS5_IJNS4_1CILi1EEESB_SB_EEENS1_35KernelTmaWarpSpecializedCooperativeEEENS5_IJNSA_ILi256EEESF_NSA_ILi64EEEEEENS_10bfloat16_tENS5_IJlSB_lEEESI_SJ_NS4_8TiledMMAINS4_8MMA_AtomIJNS4_4SM904GMMA28MMA_64x256x16_F32BF16BF16_SSILNSN_5MajorE0ELSP_0ELNSN_7ScaleInE1ELSQ_1EEEEEENS4_6LayoutINS5_IJNSA_ILi2EEESB_SB_EEENS5_IJSB_NSA_ILi0EEESW_EEEEENS5_IJNS4_10UnderscoreESZ_SZ_EEEEENS4_13SM90_TMA_LOADENS4_14ComposedLayoutINS4_7SwizzleILi3ELi4ELi3EEENS4_18smem_ptr_flag_bitsILi16EEENST_INS5_IJNSA_ILi8EEESG_EEENS5_IJSG_SB_EEEEEEEvNS4_8identityES12_S1C_vS1D_EENS_8epilogue10collective6detail29Sm90TmaWarpSpecializedAdapterINS1G_15DefaultEpilogueISI_SJ_SJ_NS1F_6thread17LinearCombinationISI_Li1EffLNS1K_9ScaleType4KindE0ELNS_15FloatRoundStyleE2ESI_EENS1_15EpilogueDefaultEEEEEvvEEEEvNT_6ParamsE --------------------------
	.section	.text._ZN7cutlass13device_kernelINS_4gemm6kernel13GemmUniversalIN4cute5tupleIJiiiiEEENS1_10collective13CollectiveMmaINS1_34MainloopSm90TmaGmmaWarpSpecializedILi7ENS5_IJNS4_1CILi1EEESB_SB_EEENS1_35KernelTmaWarpSpecializedCooperativeEEENS5_IJNSA_ILi256EEESF_NSA_ILi64EEEEEENS_10bfloat16_tENS5_IJlSB_lEEESI_SJ_NS4_8TiledMMAINS4_8MMA_AtomIJNS4_4SM904GMMA28MMA_64x256x16_F32BF16BF16_SSILNSN_5MajorE0ELSP_0ELNSN_7ScaleInE1ELSQ_1EEEEEENS4_6LayoutINS5_IJNSA_ILi2EEESB_SB_EEENS5_IJSB_NSA_ILi0EEESW_EEEEENS5_IJNS4_10UnderscoreESZ_SZ_EEEEENS4_13SM90_TMA_LOADENS4_14ComposedLayoutINS4_7SwizzleILi3ELi4ELi3EEENS4_18smem_ptr_flag_bitsILi16EEENST_INS5_IJNSA_ILi8EEESG_EEENS5_IJSG_SB_EEEEEEEvNS4_8identityES12_S1C_vS1D_EENS_8epilogue10collective6detail29Sm90TmaWarpSpecializedAdapterINS1G_15DefaultEpilogueISI_SJ_SJ_NS1F_6thread17LinearCombinationISI_Li1EffLNS1K_9ScaleType4KindE0ELNS_15FloatRoundStyleE2ESI_EENS1_15EpilogueDefaultEEEEEvvEEEEvNT_6ParamsE,"ax",@progbits
	.align	128
.text._ZN7cutlass13device_kernelINS_4gemm6kernel13GemmUniversalIN4cute5tupleIJiiiiEEENS1_10collective13CollectiveMmaINS1_34MainloopSm90TmaGmmaWarpSpecializedILi7ENS5_IJNS4_1CILi1EEESB_SB_EEENS1_35KernelTmaWarpSpecializedCooperativeEEENS5_IJNSA_ILi256EEESF_NSA_ILi64EEEEEENS_10bfloat16_tENS5_IJlSB_lEEESI_SJ_NS4_8TiledMMAINS4_8MMA_AtomIJNS4_4SM904GMMA28MMA_64x256x16_F32BF16BF16_SSILNSN_5MajorE0ELSP_0ELNSN_7ScaleInE1ELSQ_1EEEEEENS4_6LayoutINS5_IJNSA_ILi2EEESB_SB_EEENS5_IJSB_NSA_ILi0EEESW_EEEEENS5_IJNS4_10UnderscoreESZ_SZ_EEEEENS4_13SM90_TMA_LOADENS4_14ComposedLayoutINS4_7SwizzleILi3ELi4ELi3EEENS4_18smem_ptr_flag_bitsILi16EEENST_INS5_IJNSA_ILi8EEESG_EEENS5_IJSG_SB_EEEEEEEvNS4_8identityES12_S1C_vS1D_EENS_8epilogue10collective6detail29Sm90TmaWarpSpecializedAdapterINS1G_15DefaultEpilogueISI_SJ_SJ_NS1F_6thread17LinearCombinationISI_Li1EffLNS1K_9ScaleType4KindE0ELNS_15FloatRoundStyleE2ESI_EENS1_15EpilogueDefaultEEEEEvvEEEEvNT_6ParamsE:
        .type           _ZN7cutlass13device_kernelINS_4gemm6kernel13GemmUniversalIN4cute5tupleIJiiiiEEENS1_10collective13CollectiveMmaINS1_34MainloopSm90TmaGmmaWarpSpecializedILi7ENS5_IJNS4_1CILi1EEESB_SB_EEENS1_35KernelTmaWarpSpecializedCooperativeEEENS5_IJNSA_ILi256EEESF_NSA_ILi64EEEEEENS_10bfloat16_tENS5_IJlSB_lEEESI_SJ_NS4_8TiledMMAINS4_8MMA_AtomIJNS4_4SM904GMMA28MMA_64x256x16_F32BF16BF16_SSILNSN_5MajorE0ELSP_0ELNSN_7ScaleInE1ELSQ_1EEEEEENS4_6LayoutINS5_IJNSA_ILi2EEESB_SB_EEENS5_IJSB_NSA_ILi0EEESW_EEEEENS5_IJNS4_10UnderscoreESZ_SZ_EEEEENS4_13SM90_TMA_LOADENS4_14ComposedLayoutINS4_7SwizzleILi3ELi4ELi3EEENS4_18smem_ptr_flag_bitsILi16EEENST_INS5_IJNSA_ILi8EEESG_EEENS5_IJSG_SB_EEEEEEEvNS4_8identityES12_S1C_vS1D_EENS_8epilogue10collective6detail29Sm90TmaWarpSpecializedAdapterINS1G_15DefaultEpilogueISI_SJ_SJ_NS1F_6thread17LinearCombinationISI_Li1EffLNS1K_9ScaleType4KindE0ELNS_15FloatRoundStyleE2ESI_EENS1_15EpilogueDefaultEEEEEvvEEEEvNT_6ParamsE,@function
        .size           _ZN7cutlass13device_kernelINS_4gemm6kernel13GemmUniversalIN4cute5tupleIJiiiiEEENS1_10collective13CollectiveMmaINS1_34MainloopSm90TmaGmmaWarpSpecializedILi7ENS5_IJNS4_1CILi1EEESB_SB_EEENS1_35KernelTmaWarpSpecializedCooperativeEEENS5_IJNSA_ILi256EEESF_NSA_ILi64EEEEEENS_10bfloat16_tENS5_IJlSB_lEEESI_SJ_NS4_8TiledMMAINS4_8MMA_AtomIJNS4_4SM904GMMA28MMA_64x256x16_F32BF16BF16_SSILNSN_5MajorE0ELSP_0ELNSN_7ScaleInE1ELSQ_1EEEEEENS4_6LayoutINS5_IJNSA_ILi2EEESB_SB_EEENS5_IJSB_NSA_ILi0EEESW_EEEEENS5_IJNS4_10UnderscoreESZ_SZ_EEEEENS4_13SM90_TMA_LOADENS4_14ComposedLayoutINS4_7SwizzleILi3ELi4ELi3EEENS4_18smem_ptr_flag_bitsILi16EEENST_INS5_IJNSA_ILi8EEESG_EEENS5_IJSG_SB_EEEEEEEvNS4_8identityES12_S1C_vS1D_EENS_8epilogue10collective6detail29Sm90TmaWarpSpecializedAdapterINS1G_15DefaultEpilogueISI_SJ_SJ_NS1F_6thread17LinearCombinationISI_Li1EffLNS1K_9ScaleType4KindE0ELNS_15FloatRoundStyleE2ESI_EENS1_15EpilogueDefaultEEEEEvvEEEEvNT_6ParamsE,(.L_x_582 - _ZN7cutlass13device_kernelINS_4gemm6kernel13GemmUniversalIN4cute5tupleIJiiiiEEENS1_10collective13CollectiveMmaINS1_34MainloopSm90TmaGmmaWarpSpecializedILi7ENS5_IJNS4_1CILi1EEESB_SB_EEENS1_35KernelTmaWarpSpecializedCooperativeEEENS5_IJNSA_ILi256EEESF_NSA_ILi64EEEEEENS_10bfloat16_tENS5_IJlSB_lEEESI_SJ_NS4_8TiledMMAINS4_8MMA_AtomIJNS4_4SM904GMMA28MMA_64x256x16_F32BF16BF16_SSILNSN_5MajorE0ELSP_0ELNSN_7ScaleInE1ELSQ_1EEEEEENS4_6LayoutINS5_IJNSA_ILi2EEESB_SB_EEENS5_IJSB_NSA_ILi0EEESW_EEEEENS5_IJNS4_10UnderscoreESZ_SZ_EEEEENS4_13SM90_TMA_LOADENS4_14ComposedLayoutINS4_7SwizzleILi3ELi4ELi3EEENS4_18smem_ptr_flag_bitsILi16EEENST_INS5_IJNSA_ILi8EEESG_EEENS5_IJSG_SB_EEEEEEEvNS4_8identityES12_S1C_vS1D_EENS_8epilogue10collective6detail29Sm90TmaWarpSpecializedAdapterINS1G_15DefaultEpilogueISI_SJ_SJ_NS1F_6thread17LinearCombinationISI_Li1EffLNS1K_9ScaleType4KindE0ELNS_15FloatRoundStyleE2ESI_EENS1_15EpilogueDefaultEEEEEvvEEEEvNT_6ParamsE)
        .other          _ZN7cutlass13device_kernelINS_4gemm6kernel13GemmUniversalIN4cute5tupleIJiiiiEEENS1_10collective13CollectiveMmaINS1_34MainloopSm90TmaGmmaWarpSpecializedILi7ENS5_IJNS4_1CILi1EEESB_SB_EEENS1_35KernelTmaWarpSpecializedCooperativeEEENS5_IJNSA_ILi256EEESF_NSA_ILi64EEEEEENS_10bfloat16_tENS5_IJlSB_lEEESI_SJ_NS4_8TiledMMAINS4_8MMA_AtomIJNS4_4SM904GMMA28MMA_64x256x16_F32BF16BF16_SSILNSN_5MajorE0ELSP_0ELNSN_7ScaleInE1ELSQ_1EEEEEENS4_6LayoutINS5_IJNSA_ILi2EEESB_SB_EEENS5_IJSB_NSA_ILi0EEESW_EEEEENS5_IJNS4_10UnderscoreESZ_SZ_EEEEENS4_13SM90_TMA_LOADENS4_14ComposedLayoutINS4_7SwizzleILi3ELi4ELi3EEENS4_18smem_ptr_flag_bitsILi16EEENST_INS5_IJNSA_ILi8EEESG_EEENS5_IJSG_SB_EEEEEEEvNS4_8identityES12_S1C_vS1D_EENS_8epilogue10collective6detail29Sm90TmaWarpSpecializedAdapterINS1G_15DefaultEpilogueISI_SJ_SJ_NS1F_6thread17LinearCombinationISI_Li1EffLNS1K_9ScaleType4KindE0ELNS_15FloatRoundStyleE2ESI_EENS1_15EpilogueDefaultEEEEEvvEEEEvNT_6ParamsE,@"STO_CUDA_ENTRY STV_DEFAULT"
_ZN7cutlass13device_kernelINS_4gemm6kernel13GemmUniversalIN4cute5tupleIJiiiiEEENS1_10collective13CollectiveMmaINS1_34MainloopSm90TmaGmmaWarpSpecializedILi7ENS5_IJNS4_1CILi1EEESB_SB_EEENS1_35KernelTmaWarpSpecializedCooperativeEEENS5_IJNSA_ILi256EEESF_NSA_ILi64EEEEEENS_10bfloat16_tENS5_IJlSB_lEEESI_SJ_NS4_8TiledMMAINS4_8MMA_AtomIJNS4_4SM904GMMA28MMA_64x256x16_F32BF16BF16_SSILNSN_5MajorE0ELSP_0ELNSN_7ScaleInE1ELSQ_1EEEEEENS4_6LayoutINS5_IJNSA_ILi2EEESB_SB_EEENS5_IJSB_NSA_ILi0EEESW_EEEEENS5_IJNS4_10UnderscoreESZ_SZ_EEEEENS4_13SM90_TMA_LOADENS4_14ComposedLayoutINS4_7SwizzleILi3ELi4ELi3EEENS4_18smem_ptr_flag_bitsILi16EEENST_INS5_IJNSA_ILi8EEESG_EEENS5_IJSG_SB_EEEEEEEvNS4_8identityES12_S1C_vS1D_EENS_8epilogue10collective6detail29Sm90TmaWarpSpecializedAdapterINS1G_15DefaultEpilogueISI_SJ_SJ_NS1F_6thread17LinearCombinationISI_Li1EffLNS1K_9ScaleType4KindE0ELNS_15FloatRoundStyleE2ESI_EENS1_15EpilogueDefaultEEEEEvvEEEEvNT_6ParamsE:
[----:B------:R-:W0:Y:S02]  /*0000*/  LDC R1, c[0x0][0x28] ;  /* 0x00000a00ff017b82 */ /* 0x000e240000000800 */
[----:B0-----:R-:W-:Y:S01]  /*0010*/  VIADD R1, R1, 0xfffff878 ;  /* 0xfffff87801017836 */ /* 0x001fe20000000000 */
[----:B------:R-:W0:Y:S01]  /*0020*/  S2R R2, SR_TID.X ;  /* 0x0000000000027919 */ /* 0x000e220000002100 */
[----:B------:R-:W-:Y:S01]  /*0030*/  ELECT P0, URZ, PT ;  /* 0x00000000003f782f */ /* 0x000fe20003800000 */
[----:B------:R-:W-:Y:S01]  /*0040*/  BSSY B0, `(.L_x_0) ;  /* 0x0000015000007945 */ /* 0x000fe20003800000 */
[--C-:B0-----:R-:W-:Y:S02]  /*0050*/  SHF.R.U32.HI R0, RZ, 0x5, R2.reuse ;  /* 0x00000005ff007819 */ /* 0x101fe40000011602 */
[----:B------:R-:W-:-:S03]  /*0060*/  SHF.R.U32.HI R160, RZ, 0x7, R2 ;  /* 0x00000007ffa07819 */ /* 0x000fc60000011602 */
[----:B------:R-:W0:Y:S04]  /*0070*/  SHFL.IDX PT, R3, R0, RZ, 0x1f ;  /* 0x00001fff00037589 */ /* 0x000e2800000e0000 */
[----:B------:R-:W1:Y:S01]  /*0080*/  SHFL.IDX PT, R2, R160, RZ, 0x1f ;  /* 0x00001fffa0027589 */ /* 0x000e6200000e0000 */
[----:B0-----:R-:W-:Y:S02]  /*0090*/  R2UR UR10, R3 ;  /* 0x00000000030a72ca */ /* 0x001fe400000e0000 */
[----:B-1----:R-:W-:-:S11]  /*00a0*/  R2UR UR5, R2 ;  /* 0x00000000020572ca */ /* 0x002fd600000e0000 */
[----:B------:R-:W-:Y:S02]  /*00b0*/  USHF.R.S32.HI UR4, URZ, 0x1f, UR10 ;  /* 0x0000001f3f047899 */ /* 0x000fe4000801140a */
[----:B------:R-:W-:Y:S02]  /*00c0*/  ISETP.NE.OR P0, PT, RZ, UR10, !P0 ;  /* 0x0000000aff007c0c */ /* 0x000fe4000c705670 */
[----:B------:R-:W-:-:S04]  /*00d0*/  ULEA.HI UR4, UR4, UR10, URZ, 0x2 ;  /* 0x0000000a04047291 */ /* 0x000fc8000f8f103f */
[----:B------:R-:W-:-:S04]  /*00e0*/  ULOP3.LUT UR4, UR4, 0xfffffffc, URZ, 0xc0, !UPT ;  /* 0xfffffffc04047892 */ /* 0x000fc8000f8ec03f */
[----:B------:R-:W-:-:S03]  /*00f0*/  UIADD3 UR10, UR10, -UR4, URZ ;  /* 0x800000040a0a7290 */ /* 0x000fc6000fffe03f */
[----:B------:R-:W-:Y:S09]  /*0100*/  @P0 BRA `(.L_x_1) ;  /* 0x0000000000200947 */ /* 0x000ff20003800000 */
[----:B------:R-:W-:Y:S02]  /*0110*/  ULDC.64 UR6, c[0x0][0x198] ;  /* 0x0000660000067ab9 */ /* 0x000fe40000000a00 */
[----:B------:R-:W-:Y:S02]  /*0120*/  UIADD3 UR8, UP0, UR6, 0xf0, URZ ;  /* 0x000000f006087890 */ /* 0x000fe4000ff1e03f */
[----:B------:R-:W-:Y:S02]  /*0130*/  UIADD3 UR6, UP1, UR6, 0x1f0, URZ ;  /* 0x000001f006067890 */ /* 0x000fe4000ff3e03f */
[----:B------:R-:W-:Y:S02]  /*0140*/  UIADD3.X UR9, URZ, UR7, URZ, UP0, !UPT ;  /* 0x000000073f097290 */ /* 0x000fe400087fe43f */
[----:B------:R-:W-:-:S07]  /*0150*/  UIADD3.X UR7, URZ, UR7, URZ, UP1, !UPT ;  /* 0x000000073f077290 */ /* 0x000fce0008ffe43f */
[----:B------:R0:W-:Y:S02]  /*0160*/  UTMACCTL.PF [UR8] ;  /* 0x00000000080079b9 */ /* 0x0001e40008040000 */
[----:B------:R0:W-:Y:S02]  /*0170*/  UTMACCTL.PF [UR6] ;  /* 0x00000000060079b9 */ /* 0x0001e40008040000 */
[----:B0-----:R-:W-:Y:S01]  /*0180*/  NOP ;  /* 0x0000000000007918 */ /* 0x001fe20000000000 */
.L_x_1:
[----:B------:R-:W-:Y:S05]  /*0190*/  BSYNC B0 ;  /* 0x0000000000007941 */ /* 0x000fea0003800000 */
.L_x_0:
[----:B------:R-:W0:Y:S01]  /*01a0*/  SHFL.IDX PT, R2, R0, RZ, 0x1f ;  /* 0x00001fff00027589 */ /* 0x000e2200000e0000 */
[----:B------:R-:W-:Y:S01]  /*01b0*/  UISETP.NE.AND UP0, UPT, UR10, 0x3, UPT ;  /* 0x000000030a00788c */ /* 0x000fe2000bf05270 */
[----:B------:R-:W-:Y:S01]  /*01c0*/  ISETP.NE.AND P1, PT, RZ, UR5, PT ;  /* 0x00000005ff007c0c */ /* 0x000fe2000bf25270 */
[----:B------:R-:W-:Y:S02]  /*01d0*/  UIADD3 UR18, UR5, -0x1, URZ ;  /* 0xffffffff05127890 */ /* 0x000fe4000fffe03f */
[----:B------:R-:W-:Y:S02]  /*01e0*/  UISETP.EQ.OR UP0, UPT, UR10, URZ, !UP0 ;  /* 0x0000003f0a00728c */ /* 0x000fe4000c702670 */
[----:B------:R-:W-:Y:S02]  /*01f0*/  UISETP.GE.U32.AND UP1, UPT, UR18, 0x2, UPT ;  /* 0x000000021200788c */ /* 0x000fe4000bf26070 */
[----:B------:R-:W-:-:S04]  /*0200*/  UISETP.EQ.AND UP0, UPT, UR5, URZ, UP0 ;  /* 0x0000003f0500728c */ /* 0x000fc80008702270 */
[----:B------:R-:W-:-:S04]  /*0210*/  USEL UR40, URZ, 0x1, !UP0 ;  /* 0x000000013f287887 */ /* 0x000fc8000c000000 */
[----:B------:R-:W-:Y:S01]  /*0220*/  USEL UR40, UR40, 0x2, UP1 ;  /* 0x0000000228287887 */ /* 0x000fe20008800000 */
[----:B0-----:R-:W-:-:S13]  /*0230*/  ISETP.NE.AND P0, PT, R2, RZ, PT ;  /* 0x000000ff0200720c */ /* 0x001fda0003f05270 */
[----:B------:R-:W-:Y:S05]  /*0240*/  @P0 BRA `(.L_x_2) ;  /* 0x0000000000700947 */ /* 0x000fea0003800000 */
[----:B------:R-:W0:Y:S01]  /*0250*/  S2UR UR8, SR_CgaCtaId ;  /* 0x00000000000879c3 */ /* 0x000e220000008800 */
[----:B------:R-:W-:Y:S01]  /*0260*/  UMOV UR4, 0x400 ;  /* 0x0000040000047882 */ /* 0x000fe20000000000 */
[----:B------:R-:W-:Y:S01]  /*0270*/  UMOV UR5, 0x1 ;  /* 0x0000000100057882 */ /* 0x000fe20000000000 */
[----:B------:R-:W-:Y:S01]  /*0280*/  UMOV UR6, 0x100 ;  /* 0x0000010000067882 */ /* 0x000fe20000000000 */
[----:B------:R-:W-:Y:S01]  /*0290*/  ELECT P0, URZ, PT ;  /* 0x00000000003f782f */ /* 0x000fe20003800000 */
[----:B------:R-:W-:-:S04]  /*02a0*/  UIADD3 UR6, -UR6, 0x100000, URZ ;  /* 0x0010000006067890 */ /* 0x000fc8000fffe13f */
[----:B------:R-:W-:Y:S02]  /*02b0*/  USHF.L.U32 UR7, UR6, 0xb, URZ ;  /* 0x0000000b06077899 */ /* 0x000fe4000800063f */
[----:B------:R-:W-:Y:S02]  /*02c0*/  USHF.L.U32 UR6, UR6, 0x1, URZ ;  /* 0x0000000106067899 */ /* 0x000fe4000800063f */
[----:B0-----:R-:W-:Y:S02]  /*02d0*/  ULEA UR8, UR8, UR4, 0x18 ;  /* 0x0000000408087291 */ /* 0x001fe4000f8ec03f */
[----:B------:R-:W-:-:S04]  /*02e0*/  UIADD3 UR4, -UR5, 0x100000, URZ ;  /* 0x0010000005047890 */ /* 0x000fc8000fffe13f */
[----:B------:R-:W-:Y:S02]  /*02f0*/  USHF.L.U32 UR5, UR4, 0xb, URZ ;  /* 0x0000000b04057899 */ /* 0x000fe4000800063f */
[----:B------:R-:W-:Y:S01]  /*0300*/  USHF.L.U32 UR4, UR4, 0x1, URZ ;  /* 0x0000000104047899 */ /* 0x000fe2000800063f */
[----:B------:R-:W0:Y:S11]  /*0310*/  FENCE.VIEW.ASYNC.S ;  /* 0x00000000000073c6 */ /* 0x000e360000000000 */
[----:B0-----:R0:W1:Y:S01]  /*0320*/  SYNCS.EXCH.64 URZ, [UR8], UR4 ;  /* 0x00000004083f75b2 */ /* 0x0010620008000100 */
[----:B------:R0:W2:Y:S01]  /*0330*/  SYNCS.EXCH.64 URZ, [UR8+0x38], UR6 ;  /* 0x00003806083f75b2 */ /* 0x0000a20008000100 */
[----:B------:R0:W3:Y:S01]  /*0340*/  SYNCS.EXCH.64 URZ, [UR8+0x8], UR4 ;  /* 0x00000804083f75b2 */ /* 0x0000e20008000100 */
[----:B------:R0:W4:Y:S01]  /*0350*/  SYNCS.EXCH.64 URZ, [UR8+0x40], UR6 ;  /* 0x00004006083f75b2 */ /* 0x0001220008000100 */
[----:B------:R0:W0:Y:S01]  /*0360*/  SYNCS.EXCH.64 URZ, [UR8+0x10], UR4 ;  /* 0x00001004083f75b2 */ /* 0x0000220008000100 */
        /* <DEDUP_REMOVED lines=9> */
[----:B------:R-:W-:Y:S01]  /*0400*/  NOP ;  /* 0x0000000000007918 */ /* 0x000fe20000000000 */
.L_x_2:
[----:B------:R-:W5:Y:S01]  /*0410*/  SHFL.IDX PT, R0, R0, RZ, 0x1f ;  /* 0x00001fff00007589 */ /* 0x000f6200000e0000 */
[----:B------:R-:W-:Y:S01]  /*0420*/  ELECT P0, URZ, PT ;  /* 0x00000000003f782f */ /* 0x000fe20003800000 */
[----:B------:R-:W1:Y:S01]  /*0430*/  S2UR UR17, SR_CTAID.Y ;  /* 0x00000000001179c3 */ /* 0x000e620000002600 */
[----:B0-----:R-:W-:Y:S01]  /*0440*/  ULDC UR5, c[0x0][0x65c] ;  /* 0x0001970000057ab9 */ /* 0x001fe20000000800 */
[----:B------:R-:W-:Y:S01]  /*0450*/  UMOV UR12, 0x20 ;  /* 0x00000020000c7882 */ /* 0x000fe20000000000 */
[----:B------:R-:W-:Y:S01]  /*0460*/  UISETP.NE.AND UP2, UPT, UR5, 0x1, UPT ;  /* 0x000000010500788c */ /* 0x000fe2000bf45270 */
[----:B------:R-:W-:Y:S01]  /*0470*/  NOP ;  /* 0x0000000000007918 */ /* 0x000fe20000000000 */
[----:B------:R-:W-:Y:S02]  /*0480*/  NOP ;  /* 0x0000000000007918 */ /* 0x000fe40000000000 */
[----:B------:R-:W-:Y:S01]  /*0490*/  UP2UR UR45, UPR, URZ, 0x4 ;  /* 0x000000043f2d7883 */ /* 0x000fe20008000000 */
[----:B------:R-:W0:Y:S01]  /*04a0*/  S2UR UR4, SR_CTAID.X ;  /* 0x00000000000479c3 */ /* 0x000e220000002500 */
[----:B------:R-:W-:-:S02]  /*04b0*/  PLOP3.LUT P2, PT, PT, PT, UP2, 0x80, 0x0 ;  /* 0x000000000000781c */ /* 0x000fc40003f4f028 */
[----:B------:R-:W-:Y:S02]  /*04c0*/  PLOP3.LUT P4, PT, PT, PT, UP2, 0x80, 0x0 ;  /* 0x000000000000781c */ /* 0x000fe40003f8f028 */
[----:B------:R-:W-:Y:S01]  /*04d0*/  PLOP3.LUT P3, PT, PT, PT, UP2, 0x80, 0x0 ;  /* 0x000000000000781c */ /* 0x000fe20003f6f028 */
[----:B------:R-:W-:Y:S01]  /*04e0*/  @UP2 ULDC UR14, c[0x0][0x10] ;  /* 0x00000400000e2ab9 */ /* 0x000fe20000000800 */
[----:B------:R-:W-:Y:S01]  /*04f0*/  @UP2 UMOV UR9, URZ ;  /* 0x0000003f00092c82 */ /* 0x000fe20008000000 */
[----:B------:R-:W-:Y:S01]  /*0500*/  @!UP2 ULDC UR11, c[0x0][0xc] ;  /* 0x00000300000baab9 */ /* 0x000fe20000000800 */
[----:B-----5:R-:W-:Y:S01]  /*0510*/  ISETP.NE.OR P0, PT, R0, RZ, !P0 ;  /* 0x000000ff0000720c */ /* 0x020fe20004705670 */
[----:B-1----:R-:W-:Y:S02]  /*0520*/  @UP2 UMOV UR7, UR17 ;  /* 0x0000001100072c82 */ /* 0x002fe40008000000 */
[----:B------:R-:W-:Y:S01]  /*0530*/  @UP2 UMOV UR8, UR7 ;  /* 0x0000000700082c82 */ /* 0x000fe20008000000 */
[----:B------:R-:W-:Y:S01]  /*0540*/  @!UP2 UMOV UR7, UR17 ;  /* 0x000000110007ac82 */ /* 0x000fe20008000000 */
[----:B0-----:R-:W-:-:S08]  /*0550*/  @UP2 UIMAD.WIDE.U32 UR14, UR4, UR14, UR8 ;  /* 0x0000000e040e22a5 */ /* 0x001fd0000f8e0008 */
[----:B------:R-:W-:Y:S01]  /*0560*/  VOTEU.ALL UP0, P0 ;  /* 0x00000000003f7886 */ /* 0x000fe20000000000 */
[----:B------:R-:W-:Y:S01]  /*0570*/  VOTEU.ALL UP1, P0 ;  /* 0x00000000003f7886 */ /* 0x000fe20000020000 */
[----:B------:R-:W-:-:S03]  /*0580*/  IMAD.U32 R2, RZ, RZ, UR14 ;  /* 0x0000000eff027e24 */ /* 0x000fc6000f8e00ff */
[----:B------:R-:W0:Y:S01]  /*0590*/  @!UP0 S2UR UR6, SR_CgaCtaId ;  /* 0x00000000000689c3 */ /* 0x000e220000008800 */
[----:B------:R-:W-:Y:S01]  /*05a0*/  @!UP0 UMOV UR5, 0x400 ;  /* 0x0000040000058882 */ /* 0x000fe20000000000 */
[----:B------:R-:W-:-:S04]  /*05b0*/  @!UP0 UIADD3 UR12, -UR12, 0x100000, URZ ;  /* 0x001000000c0c8890 */ /* 0x000fc8000fffe13f */
[----:B------:R-:W-:Y:S02]  /*05c0*/  @!UP0 USHF.L.U32 UR13, UR12, 0xb, URZ ;  /* 0x0000000b0c0d8899 */ /* 0x000fe4000800063f */
[----:B------:R-:W-:Y:S01]  /*05d0*/  @!UP0 USHF.L.U32 UR12, UR12, 0x1, URZ ;  /* 0x000000010c0c8899 */ /* 0x000fe2000800063f */
[----:B------:R-:W-:Y:S01]  /*05e0*/  IMAD.U32 R3, RZ, RZ, UR15 ;  /* 0x0000000fff037e24 */ /* 0x000fe2000f8e00ff */
[----:B0-----:R-:W-:Y:S01]  /*05f0*/  @!UP0 ULEA UR16, UR6, UR5, 0x18 ;  /* 0x0000000506108291 */ /* 0x001fe2000f8ec03f */
[----:B------:R-:W-:Y:S01]  /*0600*/  VOTEU.ALL UP0, P0 ;  /* 0x00000000003f7886 */ /* 0x000fe20000000000 */
[----:B------:R-:W-:Y:S01]  /*0610*/  PLOP3.LUT P0, PT, PT, PT, UP2, 0x80, 0x0 ;  /* 0x000000000000781c */ /* 0x000fe20003f0f028 */
[----:B------:R-:W-:Y:S01]  /*0620*/  UMOV UR5, URZ ;  /* 0x0000003f00057c82 */ /* 0x000fe20008000000 */
[----:B------:R-:W-:Y:S01]  /*0630*/  @UP2 UMOV UR6, URZ ;  /* 0x0000003f00062c82 */ /* 0x000fe20008000000 */
[----:B------:R-:W-:Y:S02]  /*0640*/  @!UP2 UIMAD.WIDE.U32 UR8, UR11, UR7, UR4 ;  /* 0x000000070b08a2a5 */ /* 0x000fe4000f8e0004 */
[----:B------:R-:W-:-:S04]  /*0650*/  @UP2 UIADD3 UR6, UR15, UR6, URZ ;  /* 0x000000060f062290 */ /* 0x000fc8000fffe03f */
[----:B------:R-:W-:Y:S01]  /*0660*/  IMAD.U32 R5, RZ, RZ, UR9 ;  /* 0x00000009ff057e24 */ /* 0x000fe2000f8e00ff */
[----:B------:R-:W0:Y:S02]  /*0670*/  FENCE.VIEW.ASYNC.S ;  /* 0x00000000000073c6 */ /* 0x000e240000000000 */
[----:B0-----:R0:W2:Y:S01]  /*0680*/  @!UP0 SYNCS.EXCH.64 URZ, [UR16+0x80], UR12 ;  /* 0x0000800c103f85b2 */ /* 0x0010a20008000100 */
[----:B------:R-:W-:Y:S01]  /*0690*/  @P2 MOV R6, UR6 ;  /* 0x0000000600062c02 */ /* 0x000fe20008000f00 */
[----:B------:R-:W-:Y:S02]  /*06a0*/  IMAD.U32 R3, RZ, RZ, UR9 ;  /* 0x00000009ff037e24 */ /* 0x000fe4000f8e00ff */
[----:B------:R-:W-:Y:S02]  /*06b0*/  @P0 IMAD.MOV.U32 R7, RZ, RZ, R2 ;  /* 0x000000ffff070224 */ /* 0x000fe400078e0002 */
[----:B------:R-:W-:Y:S02]  /*06c0*/  IMAD.U32 R2, RZ, RZ, UR8 ;  /* 0x00000008ff027e24 */ /* 0x000fe4000f8e00ff */
[----:B------:R-:W-:-:S02]  /*06d0*/  @!P4 IMAD.MOV.U32 R6, RZ, RZ, R5 ;  /* 0x000000ffff06c224 */ /* 0x000fc400078e0005 */
[----:B------:R-:W-:Y:S01]  /*06e0*/  IMAD.U32 R4, RZ, RZ, UR8 ;  /* 0x00000008ff047e24 */ /* 0x000fe2000f8e00ff */
[----:B------:R-:W-:Y:S02]  /*06f0*/  @!P3 MOV R7, R2 ;  /* 0x000000020007b202 */ /* 0x000fe40000000f00 */
[----:B------:R0:W-:Y:S01]  /*0700*/  STL [R1+0x200], R6 ;  /* 0x0002000601007387 */ /* 0x0001e20000100800 */
[----:B------:R0:W2:Y:S03]  /*0710*/  @!UP1 SYNCS.EXCH.64 URZ, [UR16+0x88], UR12 ;  /* 0x0000880c103f95b2 */ /* 0x0000a60008000100 */
[----:B------:R0:W-:Y:S01]  /*0720*/  STL [R1+0x204], R7 ;  /* 0x0002040701007387 */ /* 0x0001e20000100800 */
[----:B------:R-:W-:Y:S01]  /*0730*/  NOP ;  /* 0x0000000000007918 */ /* 0x000fe20000000000 */
[----:B--234-:R-:W-:Y:S06]  /*0740*/  BAR.SYNC.DEFER_BLOCKING 0x0 ;  /* 0x0000000000007b1d */ /* 0x01cfec0000010000 */
[----:B------:R-:W-:Y:S05]  /*0750*/  @!P1 BRA `(.L_x_3) ;  /* 0x0000019800209947 */ /* 0x000fea0003800000 */
[----:B------:R-:W-:-:S06]  /*0760*/  UISETP.GT.U32.AND UP0, UPT, UR18, 0x1, UPT ;  /* 0x000000011200788c */ /* 0x000fcc000bf04070 */
[----:B------:R-:W-:-:S13]  /*0770*/  PLOP3.LUT P0, PT, PT, PT, UP0, 0x80, 0x0 ;  /* 0x000000000000781c */ /* 0x000fda0003f0f008 */
[----:B0-----:R-:W-:Y:S05]  /*0780*/  @P0 EXIT ;  /* 0x000000000000094d */ /* 0x001fea0003800000 */
[----:B------:R-:W-:Y:S01]  /*0790*/  ULDC.64 UR8, c[0x0][0x650] ;  /* 0x0001940000087ab9 */ /* 0x000fe20000000a00 */
[----:B------:R-:W-:Y:S01]  /*07a0*/  UMOV UR41, 0xffffffff ;  /* 0xffffffff00297882 */ /* 0x000fe20000000000 */
[----:B------:R-:W-:Y:S01]  /*07b0*/  ISETP.GE.U32.AND P0, PT, R7, UR8, PT ;  /* 0x0000000807007c0c */ /* 0x000fe2000bf06070 */
[----:B------:R-:W-:Y:S01]  /*07c0*/  UMOV UR42, 0xffffffff ;  /* 0xffffffff002a7882 */ /* 0x000fe20000000000 */
[----:B------:R-:W-:Y:S01]  /*07d0*/  UMOV UR43, 0xffffffff ;  /* 0xffffffff002b7882 */ /* 0x000fe20000000000 */
[----:B------:R-:W-:Y:S02]  /*07e0*/  PRMT R0, RZ, 0x7610, R0 ;  /* 0x00007610ff007816 */ /* 0x000fe40000000000 */
[----:B------:R-:W-:-:S13]  /*07f0*/  ISETP.GE.U32.AND.EX P0, PT, R6, UR9, PT, P0 ;  /* 0x0000000906007c0c */ /* 0x000fda000bf06100 */
[----:B------:R-:W-:Y:S05]  /*0800*/  @P0 BRA `(.L_x_4) ;  /* 0x0000000400800947 */ /* 0x000fea0003800000 */
[----:B------:R-:W-:Y:S01]  /*0810*/  I2FP.F32.U32 R0, UR4 ;  /* 0x0000000400007c45 */ /* 0x000fe20008201000 */
[----:B------:R-:W-:Y:S01]  /*0820*/  ULDC.64 UR16, c[0x0][0x628] ;  /* 0x00018a0000107ab9 */ /* 0x000fe20000000a00 */
[----:B------:R-:W-:Y:S01]  /*0830*/  ULDC UR6, c[0x0][0x150] ;  /* 0x0000540000067ab9 */ /* 0x000fe20000000800 */
[----:B------:R-:W-:Y:S01]  /*0840*/  ISETP.NE.U32.AND P0, PT, RZ, UR16, PT ;  /* 0x00000010ff007c0c */ /* 0x000fe2000bf05070 */
[----:B------:R-:W-:Y:S01]  /*0850*/  ULDC UR15, c[0x0][0x630] ;  /* 0x00018c00000f7ab9 */ /* 0x000fe20000000800 */
[----:B------:R-:W-:Y:S01]  /*0860*/  FMUL R0, R0, UR6 ;  /* 0x0000000600007c20 */ /* 0x000fe20008400000 */
[----:B------:R-:W-:Y:S01]  /*0870*/  R2UR UR18, R7 ;  /* 0x00000000071272ca */ /* 0x000fe200000e0000 */
[----:B------:R-:W-:Y:S01]  /*0880*/  ULDC UR20, c[0x0][0x154] ;  /* 0x0000550000147ab9 */ /* 0x000fe20000000800 */
[----:B------:R-:W-:Y:S01]  /*0890*/  ISETP.NE.AND.EX P0, PT, RZ, UR17, PT, P0 ;  /* 0x00000011ff007c0c */ /* 0x000fe2000bf05300 */
[----:B------:R0:W1:Y:S01]  /*08a0*/  F2I.U32.TRUNC.NTZ R2, R0 ;  /* 0x0000000000027305 */ /* 0x000062000020f000 */
[----:B------:R-:W-:-:S02]  /*08b0*/  R2UR UR19, R6 ;  /* 0x00000000061372ca */ /* 0x000fc400000e0000 */
[----:B------:R-:W-:Y:S02]  /*08c0*/  R2UR UR8, R7 ;  /* 0x00000000070872ca */ /* 0x000fe400000e0000 */
[----:B------:R-:W-:-:S07]  /*08d0*/  R2UR UR9, R6 ;  /* 0x00000000060972ca */ /* 0x000fce00000e0000 */
[----:B0-----:R-:W-:Y:S08]  /*08e0*/  @!P0 BRA `(.L_x_5) ;  /* 0x0000000000308947 */ /* 0x001ff00003800000 */
[----:B------:R-:W-:Y:S01]  /*08f0*/  R2UR UR8, R7 ;  /* 0x00000000070872ca */ /* 0x000fe200000e0000 */
[----:B------:R-:W-:Y:S01]  /*0900*/  ULDC UR6, c[0x0][0x634] ;  /* 0x00018d0000067ab9 */ /* 0x000fe20000000800 */
[----:B------:R-:W-:-:S11]  /*0910*/  R2UR UR14, R6 ;  /* 0x00000000060e72ca */ /* 0x000fd600000e0000 */
[----:B------:R-:W-:-:S04]  /*0920*/  UIADD3 UR6, UP0, UR8, UR6, URZ ;  /* 0x0000000608067290 */ /* 0x000fc8000ff1e03f */
[----:B------:R-:W-:-:S04]  /*0930*/  UIADD3.X UR14, URZ, UR14, URZ, UP0, !UPT ;  /* 0x0000000e3f0e7290 */ /* 0x000fc800087fe43f */
[----:B------:R-:W-:-:S04]  /*0940*/  UIMAD.WIDE.U32 UR8, UR14, UR16, URZ ;  /* 0x000000100e0872a5 */ /* 0x000fc8000f8e003f */
[----:B------:R-:W-:Y:S02]  /*0950*/  UIMAD.WIDE.U32 UR10, UP0, UR6, UR17, UR8 ;  /* 0x00000011060a72a5 */ /* 0x000fe4000f800008 */
[----:B------:R-:W-:Y:S02]  /*0960*/  UIMAD.WIDE.U32 UR8, UR6, UR16, URZ ;  /* 0x00000010060872a5 */ /* 0x000fe4000f8e003f */
[----:B------:R-:W-:Y:S02]  /*0970*/  UIADD3.X UR13, URZ, URZ, URZ, UP0, !UPT ;  /* 0x0000003f3f0d7290 */ /* 0x000fe400087fe43f */
[----:B------:R-:W-:Y:S01]  /*0980*/  UIADD3 URZ, UP0, UR9, UR10, URZ ;  /* 0x0000000a093f7290 */ /* 0x000fe2000ff1e03f */
[----:B------:R-:W-:-:S03]  /*0990*/  UMOV UR12, UR11 ;  /* 0x0000000b000c7c82 */ /* 0x000fc60008000000 */
[----:B------:R-:W-:-:S12]  /*09a0*/  UIMAD.WIDE.U32.X UR8, UR14, UR17, UR12, UP0 ;  /* 0x000000110e0872a5 */ /* 0x000fd800080e040c */
.L_x_5:
[----:B------:R-:W-:Y:S01]  /*09b0*/  USHF.R.U64 UR43, UR8, UR15, UR9 ;  /* 0x0000000f082b7299 */ /* 0x000fe20008001209 */
[----:B------:R-:W-:Y:S01]  /*09c0*/  I2FP.F32.U32 R0, UR7 ;  /* 0x0000000700007c45 */ /* 0x000fe20008201000 */
[----:B------:R-:W-:Y:S01]  /*09d0*/  USHF.R.U32.HI UR5, URZ, UR15, UR9 ;  /* 0x0000000f3f057299 */ /* 0x000fe20008011609 */
[----:B-1----:R-:W-:Y:S01]  /*09e0*/  R2UR UR12, R2 ;  /* 0x00000000020c72ca */ /* 0x002fe200000e0000 */
[----:B------:R-:W-:Y:S02]  /*09f0*/  UIADD3 UR6, UP0, URZ, -UR43, URZ ;  /* 0x8000002b3f067290 */ /* 0x000fe4000ff1e03f */
[----:B------:R-:W-:Y:S01]  /*0a00*/  FMUL R0, R0, UR20 ;  /* 0x0000001400007c20 */ /* 0x000fe20008400000 */
[----:B------:R-:W-:Y:S01]  /*0a10*/  ULDC.64 UR8, c[0x0][0x620] ;  /* 0x0001880000087ab9 */ /* 0x000fe20000000a00 */
[----:B------:R-:W-:Y:S01]  /*0a20*/  UIADD3.X UR5, URZ, ~UR5, URZ, UP0, !UPT ;  /* 0x800000053f057290 */ /* 0x000fe200087fe43f */
[----:B------:R-:W-:Y:S01]  /*0a30*/  UMOV UR10, UR18 ;  /* 0x00000012000a7c82 */ /* 0x000fe20008000000 */
[----:B------:R-:W-:-:S02]  /*0a40*/  UMOV UR11, UR19 ;  /* 0x00000013000b7c82 */ /* 0x000fc40008000000 */
[----:B------:R-:W-:Y:S01]  /*0a50*/  UIMAD UR5, UR5, UR8, URZ ;  /* 0x00000008050572a4 */ /* 0x000fe2000f8e023f */
[----:B------:R-:W0:Y:S01]  /*0a60*/  F2I.U32.TRUNC.NTZ R0, R0 ;  /* 0x0000000000007305 */ /* 0x000e22000020f000 */
[----:B------:R-:W-:Y:S02]  /*0a70*/  UIMAD.WIDE.U32 UR10, UR6, UR8, UR10 ;  /* 0x00000008060a72a5 */ /* 0x000fe4000f8e000a */
[----:B------:R-:W-:Y:S01]  /*0a80*/  UIMAD UR6, UR6, UR9, UR5 ;  /* 0x00000009060672a4 */ /* 0x000fe2000f8e0205 */
[----:B------:R-:W-:Y:S01]  /*0a90*/  ULDC UR21, c[0x0][0x658] ;  /* 0x0001960000157ab9 */ /* 0x000fe20000000800 */
[----:B------:R-:W-:Y:S02]  /*0aa0*/  UMOV UR19, 0xffffffff ;  /* 0xffffffff00137882 */ /* 0x000fe40000000000 */
[----:B------:R-:W-:Y:S01]  /*0ab0*/  UIADD3 UR6, UR11, UR6, URZ ;  /* 0x000000060b067290 */ /* 0x000fe2000fffe03f */
[----:B------:R-:W-:Y:S01]  /*0ac0*/  ULDC UR15, c[0x0][0x618] ;  /* 0x00018600000f7ab9 */ /* 0x000fe20000000800 */
[----:B------:R-:W-:Y:S01]  /*0ad0*/  ULDC.64 UR8, c[0x0][0x640] ;  /* 0x0001900000087ab9 */ /* 0x000fe20000000a00 */
[----:B------:R-:W-:Y:S01]  /*0ae0*/  USHF.L.U32 UR11, UR19, UR21, URZ ;  /* 0x00000015130b7299 */ /* 0x000fe2000800063f */
[----:B------:R-:W-:Y:S01]  /*0af0*/  ISETP.NE.U32.AND P0, PT, RZ, UR8, PT ;  /* 0x00000008ff007c0c */ /* 0x000fe2000bf05070 */
[----:B------:R-:W-:-:S02]  /*0b00*/  USHF.R.U64 UR19, UR10, UR15, UR6 ;  /* 0x0000000f0a137299 */ /* 0x000fc40008001206 */
[----:B------:R-:W-:Y:S01]  /*0b10*/  USHF.R.U32.HI UR10, URZ, UR15, UR6 ;  /* 0x0000000f3f0a7299 */ /* 0x000fe20008011606 */
[----:B0-----:R-:W-:Y:S01]  /*0b20*/  R2UR UR14, R0 ;  /* 0x00000000000e72ca */ /* 0x001fe200000e0000 */
[----:B------:R-:W-:Y:S01]  /*0b30*/  ULDC UR17, c[0x0][0x608] ;  /* 0x0001820000117ab9 */ /* 0x000fe20000000800 */
[----:B------:R-:W-:Y:S01]  /*0b40*/  ISETP.NE.AND.EX P0, PT, RZ, UR9, PT, P0 ;  /* 0x00000009ff007c0c */ /* 0x000fe2000bf05300 */
[----:B------:R-:W-:Y:S02]  /*0b50*/  USHF.R.U64 UR23, UR19, UR17, UR10 ;  /* 0x0000001113177299 */ /* 0x000fe4000800120a */
[----:B------:R-:W-:Y:S01]  /*0b60*/  USHF.R.U32.HI UR10, URZ, UR17, UR10 ;  /* 0x000000113f0a7299 */ /* 0x000fe2000801160a */
[----:B------:R-:W-:Y:S01]  /*0b70*/  UMOV UR16, 0x1 ;  /* 0x0000000100107882 */ /* 0x000fe20000000000 */
[----:B------:R-:W-:Y:S02]  /*0b80*/  UIADD3 UR12, -UR12, URZ, URZ ;  /* 0x0000003f0c0c7290 */ /* 0x000fe4000fffe13f */
[----:B------:R-:W-:-:S02]  /*0b90*/  USHF.R.U64 UR24, UR23, UR21, UR10 ;  /* 0x0000001517187299 */ /* 0x000fc4000800120a */
[----:B------:R-:W-:Y:S01]  /*0ba0*/  USHF.L.U32 UR6, UR16, UR21, URZ ;  /* 0x0000001510067299 */ /* 0x000fe2000800063f */
[----:B------:R-:W-:Y:S01]  /*0bb0*/  ULDC UR13, c[0x0][0x144] ;  /* 0x00005100000d7ab9 */ /* 0x000fe20000000800 */
[----:B------:R-:W-:Y:S01]  /*0bc0*/  ULDC UR5, c[0x0][0x600] ;  /* 0x0001800000057ab9 */ /* 0x000fe20000000800 */
[----:B------:R-:W-:Y:S02]  /*0bd0*/  ULOP3.LUT UR16, URZ, UR11, URZ, 0x33, !UPT ;  /* 0x0000000b3f107292 */ /* 0x000fe4000f8e333f */
[----:B------:R-:W-:Y:S02]  /*0be0*/  USHF.R.U32.HI UR11, URZ, UR21, UR10 ;  /* 0x000000153f0b7299 */ /* 0x000fe4000801160a */
[----:B------:R-:W-:Y:S02]  /*0bf0*/  UIADD3 UR18, UR5, -0x1, URZ ;  /* 0xffffffff05127890 */ /* 0x000fe4000fffe03f */
[----:B------:R-:W-:Y:S02]  /*0c00*/  UIADD3 UR20, -UR14, URZ, URZ ;  /* 0x0000003f0e147290 */ /* 0x000fe4000fffe13f */
[----:B------:R-:W-:Y:S01]  /*0c10*/  UIMAD UR4, UR13, UR12, UR4 ;  /* 0x0000000c0d0472a4 */ /* 0x000fe2000f8e0204 */
[----:B------:R-:W-:Y:S01]  /*0c20*/  ULDC UR25, c[0x0][0x148] ;  /* 0x0000520000197ab9 */ /* 0x000fe20000000800 */
[----:B------:R-:W-:Y:S01]  /*0c30*/  ULDC UR21, c[0x0][0x648] ;  /* 0x0001920000157ab9 */ /* 0x000fe20000000800 */
[----:B------:R-:W-:Y:S01]  /*0c40*/  ULDC UR22, c[0x0][0x638] ;  /* 0x00018e0000167ab9 */ /* 0x000fe20000000800 */
[----:B------:R-:W-:Y:S01]  /*0c50*/  UMOV UR10, UR24 ;  /* 0x00000018000a7c82 */ /* 0x000fe20008000000 */
[----:B------:R-:W-:Y:S07]  /*0c60*/  @!P0 BRA `(.L_x_6) ;  /* 0x0000000000308947 */ /* 0x000fee0003800000 */
[----:B------:R-:W-:Y:S02]  /*0c70*/  ULDC UR14, c[0x0][0x64c] ;  /* 0x00019300000e7ab9 */ /* 0x000fe40000000800 */
        /* <DEDUP_REMOVED lines=8> */
[----:B------:R-:W-:-:S07]  /*0d00*/  UIMAD.WIDE.U32.X UR8, UR17, UR9, UR14, UP0 ;  /* 0x00000009110872a5 */ /* 0x000fce00080e040e */
[----:B------:R-:W-:Y:S01]  /*0d10*/  UMOV UR10, UR8 ;  /* 0x00000008000a7c82 */ /* 0x000fe20008000000 */
[----:B------:R-:W-:-:S05]  /*0d20*/  UMOV UR11, UR9 ;  /* 0x00000009000b7c82 */ /* 0x000fca0008000000 */
.L_x_6:
[----:B------:R-:W-:Y:S01]  /*0d30*/  UISETP.NE.AND UP0, UPT, UR45, URZ, UPT ;  /* 0x0000003f2d00728c */ /* 0x000fe2000bf05270 */
[----:B------:R-:W-:Y:S01]  /*0d40*/  IMAD.MOV.U32 R0, RZ, RZ, 0x1 ;  /* 0x00000001ff007424 */ /* 0x000fe200078e00ff */
[----:B------:R-:W-:Y:S02]  /*0d50*/  USHF.R.U64 UR8, UR10, UR21, UR11 ;  /* 0x000000150a087299 */ /* 0x000fe4000800120b */
[----:B------:R-:W-:Y:S02]  /*0d60*/  ULOP3.LUT UR16, UR23, UR16, URZ, 0xc0, !UPT ;  /* 0x0000001017107292 */ /* 0x000fe4000f8ec03f */
[----:B------:R-:W-:Y:S02]  /*0d70*/  ULOP3.LUT UR18, UR19, UR18, URZ, 0xc0, !UPT ;  /* 0x0000001213127292 */ /* 0x000fe4000f8ec03f */
[----:B------:R-:W-:-:S03]  /*0d80*/  UIMAD UR16, UR6, UR8, UR16 ;  /* 0x00000008061072a4 */ /* 0x000fc6000f8e0210 */
[----:B------:R-:W-:Y:S02]  /*0d90*/  @UP0 UIMAD UR4, UR25, UR20, UR7 ;  /* 0x00000014190402a4 */ /* 0x000fe4000f8e0207 */
[----:B------:R-:W-:-:S04]  /*0da0*/  UIADD3 UR7, -UR8, URZ, URZ ;  /* 0x0000003f08077290 */ /* 0x000fc8000fffe13f */
[----:B------:R-:W-:-:S03]  /*0db0*/  UIMAD UR6, UR7, UR22, UR24 ;  /* 0x00000016070672a4 */ /* 0x000fc6000f8e0218 */
[----:B------:R-:W-:Y:S01]  /*0dc0*/  ULDC UR7, c[0x0][0x610] ;  /* 0x0001840000077ab9 */ /* 0x000fe20000000800 */
[----:B------:R-:W-:Y:S02]  /*0dd0*/  UIMAD UR6, UR6, UR5, UR18 ;  /* 0x00000005060672a4 */ /* 0x000fe4000f8e0212 */
[----:B------:R-:W-:-:S04]  /*0de0*/  UIMAD UR4, UR16, UR7, UR4 ;  /* 0x00000007100472a4 */ /* 0x000fc8000f8e0204 */
[----:B------:R-:W-:Y:S02]  /*0df0*/  USEL UR42, UR6, UR4, !UP0 ;  /* 0x00000004062a7287 */ /* 0x000fe4000c000000 */
[----:B------:R-:W-:-:S12]  /*0e00*/  USEL UR41, UR4, UR6, !UP0 ;  /* 0x0000000604297287 */ /* 0x000fd8000c000000 */
.L_x_4:
[----:B------:R-:W-:-:S08]  /*0e10*/  NOP ;  /* 0x0000000000007918 */ /* 0x000fd00000000000 */
[----:B------:R-:W0:Y:S02]  /*0e20*/  USETMAXREG.TRY_ALLOC.CTAPOOL UP0, 0xf0 ;  /* 0x000000f0000079c8 */ /* 0x000e240008000600 */
[----:B0-----:R-:W-:-:S13]  /*0e30*/  PLOP3.LUT P0, PT, PT, PT, UP0, 0x80, 0x0 ;  /* 0x000000000000781c */ /* 0x001fda0003f0f008 */
[----:B------:R-:W-:Y:S05]  /*0e40*/  @!P0 BRA `(.L_x_4) ;  /* 0xfffffffc00f08947 */ /* 0x000fea000383ffff */
[----:B------:R-:W-:Y:S01]  /*0e50*/  ULDC.64 UR4, c[0x0][0x598] ;  /* 0x0001660000047ab9 */ /* 0x000fe20000000a00 */
[----:B------:R-:W-:Y:S01]  /*0e60*/  ULDC.64 UR36, c[0x0][0x208] ;  /* 0x0000820000247ab9 */ /* 0x000fe20000000a00 */
[----:B------:R-:W-:-:S04]  /*0e70*/  ISETP.NE.U32.AND P0, PT, RZ, UR4, PT ;  /* 0x00000004ff007c0c */ /* 0x000fc8000bf05070 */
[----:B------:R-:W-:-:S13]  /*0e80*/  ISETP.NE.AND.EX P0, PT, RZ, UR5, PT, P0 ;  /* 0x00000005ff007c0c */ /* 0x000fda000bf05300 */
[----:B------:R-:W-:Y:S05]  /*0e90*/  @!P0 BRA `(.L_x_7) ;  /* 0x00000000001c8947 */ /* 0x000fea0003800000 */
[----:B------:R-:W0:Y:S02]  /*0ea0*/  LDC.64 R2, c[0x0][0x598] ;  /* 0x00016600ff027b82 */ /* 0x000e240000000a00 */
[----:B0-----:R-:W2:Y:S02]  /*0eb0*/  LDG.E.64 R2, desc[UR36][R2.64] ;  /* 0x0000002402027981 */ /* 0x001ea4000c1e1b00 */
[----:B--2---:R-:W-:-:S04]  /*0ec0*/  ISETP.NE.U32.AND P0, PT, R2, RZ, PT ;  /* 0x000000ff0200720c */ /* 0x004fc80003f05070 */
[----:B------:R-:W-:-:S13]  /*0ed0*/  ISETP.NE.AND.EX P0, PT, R3, RZ, PT, P0 ;  /* 0x000000ff0300720c */ /* 0x000fda0003f05300 */
[----:B------:R-:W-:Y:S05]  /*0ee0*/  @!P0 BRA `(.L_x_7) ;  /* 0x0000000000088947 */ /* 0x000fea0003800000 */
[----:B------:R0:W5:Y:S01]  /*0ef0*/  LD.E R2, desc[UR36][R2.64] ;  /* 0x0000002402027980 */ /* 0x000162000c101900 */
[----:B------:R-:W-:Y:S05]  /*0f00*/  BRA `(.L_x_8) ;  /* 0x0000000000247947 */ /* 0x000fea0003800000 */
.L_x_7:
[----:B------:R-:W-:Y:S02]  /*0f10*/  ULDC.64 UR4, c[0x0][0x588] ;  /* 0x0001620000047ab9 */ /* 0x000fe40000000a00 */
[----:B------:R-:W-:-:S04]  /*0f20*/  ISETP.NE.U32.AND P0, PT, RZ, UR4, PT ;  /* 0x00000004ff007c0c */ /* 0x000fc8000bf05070 */
[----:B------:R-:W-:-:S13]  /*0f30*/  ISETP.NE.AND.EX P0, PT, RZ, UR5, PT, P0 ;  /* 0x00000005ff007c0c */ /* 0x000fda000bf05300 */
[----:B------:R-:W-:Y:S05]  /*0f40*/  @!P0 BRA `(.L_x_9) ;  /* 0x00000000000c8947 */ /* 0x000fea0003800000 */
[----:B------:R-:W0:Y:S02]  /*0f50*/  LDC.64 R2, c[0x0][0x588] ;  /* 0x00016200ff027b82 */ /* 0x000e240000000a00 */
[----:B0-----:R1:W5:Y:S01]  /*0f60*/  LDG.E R2, desc[UR36][R2.64] ;  /* 0x0000002402027981 */ /* 0x001362000c1e1900 */
[----:B------:R-:W-:Y:S05]  /*0f70*/  BRA `(.L_x_8) ;  /* 0x0000000000087947 */ /* 0x000fea0003800000 */
.L_x_9:
[----:B------:R-:W-:Y:S02]  /*0f80*/  ULDC UR4, c[0x0][0x580] ;  /* 0x0001600000047ab9 */ /* 0x000fe40000000800 */
[----:B------:R-:W-:-:S07]  /*0f90*/  IMAD.U32 R2, RZ, RZ, UR4 ;  /* 0x00000004ff027e24 */ /* 0x000fce000f8e00ff */
.L_x_8:
[----:B------:R-:W-:Y:S02]  /*0fa0*/  ULDC.64 UR4, c[0x0][0x5a0] ;  /* 0x0001680000047ab9 */ /* 0x000fe40000000a00 */
[----:B------:R-:W-:-:S04]  /*0fb0*/  ISETP.NE.U32.AND P0, PT, RZ, UR4, PT ;  /* 0x00000004ff007c0c */ /* 0x000fc8000bf05070 */
[----:B------:R-:W-:-:S13]  /*0fc0*/  ISETP.NE.AND.EX P0, PT, RZ, UR5, PT, P0 ;  /* 0x00000005ff007c0c */ /* 0x000fda000bf05300 */
[----:B------:R-:W-:Y:S05]  /*0fd0*/  @!P0 BRA `(.L_x_10) ;  /* 0x00000000001c8947 */ /* 0x000fea0003800000 */
[----:B------:R-:W2:Y:S02]  /*0fe0*/  LDC.64 R4, c[0x0][0x5a0] ;  /* 0x00016800ff047b82 */ /* 0x000ea40000000a00 */
[----:B--2---:R-:W2:Y:S02]  /*0ff0*/  LDG.E.64 R4, desc[UR36][R4.64] ;  /* 0x0000002404047981 */ /* 0x004ea4000c1e1b00 */
[----:B--2---:R-:W-:-:S04]  /*1000*/  ISETP.NE.U32.AND P0, PT, R4, RZ, PT ;  /* 0x000000ff0400720c */ /* 0x004fc80003f05070 */
[----:B------:R-:W-:-:S13]  /*1010*/  ISETP.NE.AND.EX P0, PT, R5, RZ, PT, P0 ;  /* 0x000000ff0500720c */ /* 0x000fda0003f05300 */
[----:B------:R-:W-:Y:S05]  /*1020*/  @!P0 BRA `(.L_x_10) ;  /* 0x0000000000088947 */ /* 0x000fea0003800000 */
[----:B------:R2:W5:Y:S01]  /*1030*/  LD.E R16, desc[UR36][R4.64] ;  /* 0x0000002404107980 */ /* 0x000562000c101900 */
[----:B------:R-:W-:Y:S05]  /*1040*/  BRA `(.L_x_11) ;  /* 0x0000000000247947 */ /* 0x000fea0003800000 */
.L_x_10:
[----:B------:R-:W-:Y:S02]  /*1050*/  ULDC.64 UR4, c[0x0][0x590] ;  /* 0x0001640000047ab9 */ /* 0x000fe40000000a00 */
[----:B------:R-:W-:-:S04]  /*1060*/  ISETP.NE.U32.AND P0, PT, RZ, UR4, PT ;  /* 0x00000004ff007c0c */ /* 0x000fc8000bf05070 */
[----:B------:R-:W-:-:S13]  /*1070*/  ISETP.NE.AND.EX P0, PT, RZ, UR5, PT, P0 ;  /* 0x00000005ff007c0c */ /* 0x000fda000bf05300 */
[----:B------:R-:W-:Y:S05]  /*1080*/  @!P0 BRA `(.L_x_12) ;  /* 0x00000000000c8947 */ /* 0x000fea0003800000 */
[----:B------:R-:W2:Y:S02]  /*1090*/  LDC.64 R16, c[0x0][0x590] ;  /* 0x00016400ff107b82 */ /* 0x000ea40000000a00 */
[----:B--2---:R3:W5:Y:S01]  /*10a0*/  LDG.E R16, desc[UR36][R16.64] ;  /* 0x0000002410107981 */ /* 0x004762000c1e1900 */
[----:B------:R-:W-:Y:S05]  /*10b0*/  BRA `(.L_x_11) ;  /* 0x0000000000087947 */ /* 0x000fea0003800000 */
.L_x_12:
[----:B------:R-:W-:Y:S02]  /*10c0*/  ULDC UR4, c[0x0][0x584] ;  /* 0x0001610000047ab9 */ /* 0x000fe40000000800 */
[----:B------:R-:W-:-:S07]  /*10d0*/  IMAD.U32 R16, RZ, RZ, UR4 ;  /* 0x00000004ff107e24 */ /* 0x000fce000f8e00ff */
.L_x_11:
[----:B------:R-:W-:-:S13]  /*10e0*/  LOP3.LUT P0, RZ, R0, 0xff, RZ, 0xc0, !PT ;  /* 0x000000ff00ff7812 */ /* 0x000fda000780c0ff */
[----:B------:R-:W-:Y:S05]  /*10f0*/  @!P0 EXIT ;  /* 0x000000000000894d */ /* 0x000fea0003800000 */
[----:B------:R-:W-:Y:S01]  /*1100*/  ULDC UR4, c[0x0][0x28c] ;  /* 0x0000a30000047ab9 */ /* 0x000fe20000000800 */
[----:B------:R-:W-:Y:S01]  /*1110*/  UMOV UR38, URZ ;  /* 0x0000003f00267c82 */ /* 0x000fe20008000000 */
[----:B------:R-:W-:Y:S01]  /*1120*/  UIADD3 UR4, UR4, 0x3f, URZ ;  /* 0x0000003f04047890 */ /* 0x000fe2000fffe03f */
[----:B------:R-:W-:-:S03]  /*1130*/  UMOV UR39, URZ ;  /* 0x0000003f00277c82 */ /* 0x000fc60008000000 */
[----:B------:R-:W-:-:S04]  /*1140*/  USHF.R.S32.HI UR5, URZ, 0x1f, UR4 ;  /* 0x0000001f3f057899 */ /* 0x000fc80008011404 */
[----:B------:R-:W-:-:S04]  /*1150*/  ULEA.HI UR5, UR5, UR4, URZ, 0x6 ;  /* 0x0000000405057291 */ /* 0x000fc8000f8f303f */
[----:B------:R-:W-:-:S12]  /*1160*/  USHF.R.S32.HI UR44, URZ, 0x6, UR5 ;  /* 0x000000063f2c7899 */ /* 0x000fd80008011405 */
.L_x_540:
[----:B------:R-:W4:Y:S01]  /*1170*/  S2R R0, SR_TID.X ;  /* 0x0000000000007919 */ /* 0x000f220000002100 */
[----:B0-----:R-:W0:Y:S01]  /*1180*/  S2UR UR6, SR_CgaCtaId ;  /* 0x00000000000679c3 */ /* 0x001e220000008800 */
[----:B------:R-:W-:Y:S02]  /*1190*/  UMOV UR46, 0x400 ;  /* 0x00000400002e7882 */ /* 0x000fe40000000000 */
[----:B0-----:R-:W-:Y:S01]  /*11a0*/  ULEA UR46, UR6, UR46, 0x18 ;  /* 0x0000002e062e7291 */ /* 0x001fe2000f8ec03f */
[----:B----4-:R-:W-:-:S04]  /*11b0*/  LOP3.LUT R0, R0, 0x80, RZ, 0xc0, !PT ;  /* 0x0000008000007812 */ /* 0x010fc800078ec0ff */
[----:B------:R-:W-:-:S06]  /*11c0*/  SHF.R.U32.HI R0, RZ, 0x7, R0 ;  /* 0x00000007ff007819 */ /* 0x000fcc0000011600 */
[----:B------:R-:W0:Y:S02]  /*11d0*/  SHFL.IDX PT, R0, R0, RZ, 0x1f ;  /* 0x00001fff00007589 */ /* 0x000e2400000e0000 */
[----:B0-----:R-:W-:-:S13]  /*11e0*/  R2UR UR4, R0 ;  /* 0x00000000000472ca */ /* 0x001fda00000e0000 */
[----:B------:R-:W-:-:S04]  /*11f0*/  ULEA.HI UR5, UR4, UR4, URZ, 0x1 ;  /* 0x0000000404057291 */ /* 0x000fc8000f8f083f */
[----:B------:R-:W-:-:S04]  /*1200*/  ULOP3.LUT UR5, UR5, 0x7fffe, URZ, 0xc0, !UPT ;  /* 0x0007fffe05057892 */ /* 0x000fc8000f8ec03f */
[----:B------:R-:W-:-:S03]  /*1210*/  UIADD3 UR5, UR4, -UR5, URZ ;  /* 0x8000000504057290 */ /* 0x000fc6000fffe03f */
[----:B------:R-:W-:Y:S01]  /*1220*/  ULDC UR4, c[0x0][0x28c] ;  /* 0x0000a30000047ab9 */ /* 0x000fe20000000800 */
[----:B------:R-:W-:Y:S01]  /*1230*/  ULEA UR5, UR5, UR46, 0xd ;  /* 0x0000002e05057291 */ /* 0x000fe2000f8e683f */
[----:B------:R-:W-:-:S03]  /*1240*/  ISETP.LT.AND P0, PT, RZ, UR4, PT ;  /* 0x00000004ff007c0c */ /* 0x000fc6000bf01270 */
[----:B------:R-:W-:-:S04]  /*1250*/  UIADD3 UR5, UR5, 0x180, URZ ;  /* 0x0000018005057890 */ /* 0x000fc8000fffe03f */
[----:B------:R-:W-:-:S04]  /*1260*/  USHF.R.U32.HI UR5, URZ, 0x4, UR5 ;  /* 0x000000043f057899 */ /* 0x000fc80008011605 */
[----:B------:R-:W-:Y:S02]  /*1270*/  ULOP3.LUT UR47, UR5, 0x3fff, URZ, 0xc0, !UPT ;  /* 0x00003fff052f7892 */ /* 0x000fe4000f8ec03f */
[----:B-1-3--:R-:W-:Y:S10]  /*1280*/  @P0 BRA `(.L_x_13) ;  /* 0x0000000000400947 */ /* 0x00aff40003800000 */
[----:B------:R-:W-:Y:S01]  /*1290*/  MOV R0, 0x0 ;  /* 0x0000000000007802 */ /* 0x000fe20000000f00 */
[----:B------:R-:W-:Y:S01]  /*12a0*/  ULDC.64 UR4, c[0x4][0x68] ;  /* 0x01001a0000047ab9 */ /* 0x000fe20000000a00 */
[----:B------:R-:W-:Y:S01]  /*12b0*/  ULDC.64 UR6, c[0x4][0x8] ;  /* 0x0100020000067ab9 */ /* 0x000fe20000000a00 */
[----:B--2---:R-:W-:Y:S01]  /*12c0*/  MOV R4, UR4 ;  /* 0x0000000400047c02 */ /* 0x004fe20008000f00 */
[----:B------:R0:W2:Y:S01]  /*12d0*/  LDC.64 R14, c[0x4][R0] ;  /* 0x01000000000e7b82 */ /* 0x0000a20000000a00 */
[----:B------:R-:W-:Y:S01]  /*12e0*/  IMAD.U32 R5, RZ, RZ, UR5 ;  /* 0x00000005ff057e24 */ /* 0x000fe2000f8e00ff */
[----:B------:R-:W-:Y:S01]  /*12f0*/  ULDC.64 UR4, c[0x4][0x70] ;  /* 0x01001c0000047ab9 */ /* 0x000fe20000000a00 */
[----:B------:R-:W-:Y:S01]  /*1300*/  IMAD.U32 R10, RZ, RZ, UR6 ;  /* 0x00000006ff0a7e24 */ /* 0x000fe2000f8e00ff */
[----:B------:R-:W-:Y:S01]  /*1310*/  MOV R11, UR7 ;  /* 0x00000007000b7c02 */ /* 0x000fe20008000f00 */
[----:B------:R-:W-:Y:S02]  /*1320*/  IMAD.U32 R6, RZ, RZ, UR4 ;  /* 0x00000004ff067e24 */ /* 0x000fe4000f8e00ff */
[----:B------:R-:W-:-:S02]  /*1330*/  IMAD.U32 R7, RZ, RZ, UR5 ;  /* 0x00000005ff077e24 */ /* 0x000fc4000f8e00ff */
[----:B------:R-:W-:Y:S02]  /*1340*/  IMAD.MOV.U32 R8, RZ, RZ, 0x1e1 ;  /* 0x000001e1ff087424 */ /* 0x000fe400078e00ff */
[----:B------:R-:W-:Y:S02]  /*1350*/  IMAD.MOV.U32 R12, RZ, RZ, 0x1 ;  /* 0x00000001ff0c7424 */ /* 0x000fe400078e00ff */
[----:B0-----:R-:W-:-:S07]  /*1360*/  IMAD.MOV.U32 R13, RZ, RZ, RZ ;  /* 0x000000ffff0d7224 */ /* 0x001fce00078e00ff */
[----:B------:R-:W-:-:S07]  /*1370*/  LEPC R20, `(.L_x_13) ;  /* 0x000000001014794e */ /* 0x000fce0000000000 */
[----:B-123-5:R-:W-:Y:S05]  /*1380*/  CALL.ABS.NOINC R14 ;  /* 0x000000000e007343 */ /* 0x02efea0003c00000 */
.L_x_13:
[----:B------:R-:W-:-:S06]  /*1390*/  ULOP3.LUT UR4, UR40, 0x1, URZ, 0xfc, !UPT ;  /* 0x0000000128047892 */ /* 0x000fcc000f8efc3f */
[----:B------:R-:W-:-:S05]  /*13a0*/  IMAD.U32 R0, RZ, RZ, UR4 ;  /* 0x00000004ff007e24 */ /* 0x000fca000f8e00ff */
[----:B------:R-:W-:-:S13]  /*13b0*/  ISETP.NE.AND P0, PT, R0, 0x3, PT ;  /* 0x000000030000780c */ /* 0x000fda0003f05270 */
[----:B------:R-:W-:Y:S05]  /*13c0*/  @!P0 BRA `(.L_x_14) ;  /* 0x0000000000048947 */ /* 0x000fea0003800000 */
[----:B------:R-:W-:Y:S01]  /*13d0*/  BPT.TRAP 0x1 ;  /* 0x000000040000795c */ /* 0x000fe20000300000 */
.L_x_14:
[----:B------:R-:W-:Y:S01]  /*13e0*/  IMAD.U32 R0, RZ, RZ, UR38 ;  /* 0x00000026ff007e24 */ /* 0x000fe2000f8e00ff */
[----:B-1----:R-:W-:-:S04]  /*13f0*/  MOV R3, UR39 ;  /* 0x0000002700037c02 */ /* 0x002fc80008000f00 */
[----:B------:R-:W-:Y:S02]  /*1400*/  LEA R3, R3, UR46, 0x3 ;  /* 0x0000002e03037c11 */ /* 0x000fe4000f8e18ff */
[----:B------:R-:W-:-:S04]  /*1410*/  SHF.L.U32 R0, R0, 0x1f, RZ ;  /* 0x0000001f00007819 */ /* 0x000fc800000006ff */
[----:B------:R0:W1:Y:S01]  /*1420*/  SYNCS.PHASECHK.TRANS64.TRYWAIT P1, [R3+URZ], R0 ;  /* 0x00000000030075a7 */ /* 0x000062000802017f */
[----:B------:R-:W-:Y:S05]  /*1430*/  @!P0 BRA `(.L_x_15) ;  /* 0x0000000000048947 */ /* 0x000fea0003800000 */
[----:B------:R-:W-:Y:S01]  /*1440*/  BPT.TRAP 0x1 ;  /* 0x000000040000795c */ /* 0x000fe20000300000 */
.L_x_15:
[----:B-1----:R-:W-:Y:S05]  /*1450*/  @P1 BRA `(.L_x_16) ;  /* 0x0000000000081947 */ /* 0x002fea0003800000 */
[----:B------:R-:W1:Y:S02]  /*1460*/  SYNCS.PHASECHK.TRANS64.TRYWAIT P1, [R3+URZ], R0 ;  /* 0x00000000030075a7 */ /* 0x000e64000802017f */
[----:B-1----:R-:W-:Y:S05]  /*1470*/  @!P1 BRA `(.L_x_17) ;  /* 0x000001a400409947 */ /* 0x002fea0003800000 */
.L_x_16:
[----:B------:R-:W-:-:S04]  /*1480*/  UISETP.LT.AND UP0, UPT, UR44, 0x1, UPT ;  /* 0x000000012c00788c */ /* 0x000fc8000bf01270 */
[----:B------:R-:W-:-:S04]  /*1490*/  USEL UR4, UR44, 0x1, UP0 ;  /* 0x000000012c047887 */ /* 0x000fc80008000000 */
[----:B------:R-:W-:-:S06]  /*14a0*/  UIADD3 UR4, UR44, -UR4, URZ ;  /* 0x800000042c047290 */ /* 0x000fcc000fffe03f */
[----:B01----:R-:W-:Y:S02]  /*14b0*/  IMAD.U32 R0, RZ, RZ, UR4 ;  /* 0x00000004ff007e24 */ /* 0x003fe4000f8e00ff */
[----:B------:R-:W-:Y:S01]  /*14c0*/  IMAD.U32 R3, RZ, RZ, UR4 ;  /* 0x00000004ff037e24 */ /* 0x000fe2000f8e00ff */
[----:B------:R-:W-:Y:S05]  /*14d0*/  WARPSYNC.ALL ;  /* 0x0000000000007948 */ /* 0x000fea0003800000 */
[----:B------:R-:W-:Y:S01]  /*14e0*/  ISETP.GE.AND P1, PT, R0, 0x1, PT ;  /* 0x000000010000780c */ /* 0x000fe20003f26270 */
[----:B------:R-:W-:Y:S01]  /*14f0*/  UIADD3 UR46, UR46, 0x38180, URZ ;  /* 0x000381802e2e7890 */ /* 0x000fe2000fffe03f */
[----:B------:R-:W-:Y:S01]  /*1500*/  WARPGROUP.ARRIVE ;  /* 0x00000000000079c5 */ /* 0x000fe20000000000 */
[----:B------:R-:W-:Y:S01]  /*1510*/  ULOP3.LUT UR4, UR47, 0x10000, URZ, 0xfc, !UPT ;  /* 0x000100002f047892 */ /* 0x000fe2000f8efc3f */
[----:B-----5:R0:W-:Y:S01]  /*1520*/  STL [R1+0x2c4], R16 ;  /* 0x0002c41001007387 */ /* 0x0201e20000100800 */
[----:B------:R-:W-:-:S02]  /*1530*/  USHF.R.U32.HI UR46, URZ, 0x4, UR46 ;  /* 0x000000043f2e7899 */ /* 0x000fc4000801162e */
[----:B------:R-:W-:Y:S01]  /*1540*/  ULEA UR6, UR39, UR4, 0xb ;  /* 0x0000000427067291 */ /* 0x000fe2000f8e583f */
[----:B------:R1:W-:Y:S01]  /*1550*/  STL [R1+0x2c0], R3 ;  /* 0x0002c00301007387 */ /* 0x0003e20000100800 */
[----:B------:R-:W-:Y:S01]  /*1560*/  ULOP3.LUT UR5, UR46, 0x3fff, URZ, 0xc0, !UPT ;  /* 0x00003fff2e057892 */ /* 0x000fe2000f8ec03f */
[----:B------:R-:W-:Y:S01]  /*1570*/  UMOV UR9, 0x40000040 ;  /* 0x4000004000097882 */ /* 0x000fe20000000000 */
[----:B------:R-:W-:Y:S02]  /*1580*/  UMOV UR11, 0x40000040 ;  /* 0x40000040000b7882 */ /* 0x000fe40000000000 */
[----:B------:R-:W-:Y:S01]  /*1590*/  ULOP3.LUT UR5, UR5, 0x10000, URZ, 0xfc, !UPT ;  /* 0x0001000005057892 */ /* 0x000fe2000f8efc3f */
[----:B------:R4:W-:Y:S01]  /*15a0*/  STL [R1+0x2bc], R2 ;  /* 0x0002bc0201007387 */ /* 0x0009e20000100800 */
[----:B------:R-:W-:Y:S02]  /*15b0*/  UMOV UR8, UR6 ;  /* 0x0000000600087c82 */ /* 0x000fe40008000000 */
[----:B------:R-:W-:-:S07]  /*15c0*/  ULEA UR7, UR39, UR5, 0xb ;  /* 0x0000000527077291 */ /* 0x000fce000f8e583f */
[----:B------:R-:W-:Y:S02]  /*15d0*/  UMOV UR10, UR7 ;  /* 0x00000007000a7c82 */ /* 0x000fe40008000000 */
[----:B------:R-:W-:Y:S01]  /*15e0*/  HGMMA.64x256x16.F32.BF16 R24, gdesc[UR8], RZ, !UPT, gsb0 ;  /* 0x03e00000081879f0 */ /* 0x000fe2000c0018ff */
[----:B------:R-:W-:Y:S01]  /*15f0*/  UIADD3 UR8, UR6, 0x400, URZ ;  /* 0x0000040006087890 */ /* 0x000fe2000fffe03f */
[----:B------:R-:W-:Y:S01]  /*1600*/  UMOV UR9, 0x40000040 ;  /* 0x4000004000097882 */ /* 0x000fe20000000000 */
[----:B------:R-:W-:Y:S02]  /*1610*/  WARPGROUP.DEPBAR.LE gsb0, 0x0 ;  /* 0x00008000000079c5 */ /* 0x000fe40000010000 */
[----:B------:R-:W-:Y:S01]  /*1620*/  STL.64 [R1], R24 ;  /* 0x0000001801007387 */ /* 0x000fe20000100a00 */
[----:B------:R-:W-:Y:S01]  /*1630*/  IMAD.MOV.U32 R235, RZ, RZ, R46 ;  /* 0x000000ffffeb7224 */ /* 0x000fe200078e002e */
[----:B------:R-:W-:Y:S01]  /*1640*/  MOV R234, R47 ;  /* 0x0000002f00ea7202 */ /* 0x000fe20000000f00 */
[----:B------:R-:W-:Y:S01]  /*1650*/  IMAD.MOV.U32 R233, RZ, RZ, R48 ;  /* 0x000000ffffe97224 */ /* 0x000fe200078e0030 */
[----:B------:R-:W-:Y:S01]  /*1660*/  STL.64 [R1+0x8], R26 ;  /* 0x0000081a01007387 */ /* 0x000fe20000100a00 */
        /* <DEDUP_REMOVED lines=55> */
[----:B--2---:R-:W-:Y:S01]  /*19e0*/  MOV R5, R147 ;  /* 0x0000009300057202 */ /* 0x004fe20000000f00 */
[----:B------:R-:W-:Y:S01]  /*19f0*/  IMAD.MOV.U32 R168, RZ, RZ, R84 ;  /* 0x000000ffffa87224 */ /* 0x000fe200078e0054 */
[----:B------:R2:W-:Y:S01]  /*1a00*/  STL.64 [R1+0x50], R44 ;  /* 0x0000502c01007387 */ /* 0x0005e20000100a00 */
[----:B------:R-:W-:-:S02]  /*1a10*/  IMAD.MOV.U32 R169, RZ, RZ, R85 ;  /* 0x000000ffffa97224 */ /* 0x000fc400078e0055 */
[----:B------:R-:W-:Y:S01]  /*1a20*/  IMAD.MOV.U32 R170, RZ, RZ, R86 ;  /* 0x000000ffffaa7224 */ /* 0x000fe200078e0056 */
[----:B------:R-:W-:Y:S01]  /*1a30*/  STL [R1+0x578], R160 ;  /* 0x000578a001007387 */ /* 0x000fe20000100800 */
[----:B------:R-:W-:Y:S02]  /*1a40*/  IMAD.MOV.U32 R172, RZ, RZ, R88 ;  /* 0x000000ffffac7224 */ /* 0x000fe400078e0058 */
[----:B------:R-:W-:Y:S02]  /*1a50*/  IMAD.MOV.U32 R173, RZ, RZ, R89 ;  /* 0x000000ffffad7224 */ /* 0x000fe400078e0059 */
[----:B------:R-:W-:Y:S02]  /*1a60*/  IMAD.MOV.U32 R174, RZ, RZ, R90 ;  /* 0x000000ffffae7224 */ /* 0x000fe400078e005a */
[----:B------:R-:W-:Y:S02]  /*1a70*/  IMAD.MOV.U32 R175, RZ, RZ, R91 ;  /* 0x000000ffffaf7224 */ /* 0x000fe400078e005b */
[----:B------:R-:W-:-:S02]  /*1a80*/  IMAD.MOV.U32 R177, RZ, RZ, R93 ;  /* 0x000000ffffb17224 */ /* 0x000fc400078e005d */
[----:B------:R-:W-:Y:S02]  /*1a90*/  IMAD.MOV.U32 R178, RZ, RZ, R94 ;  /* 0x000000ffffb27224 */ /* 0x000fe400078e005e */
        /* <DEDUP_REMOVED lines=32> */
[----:B---3--:R-:W-:Y:S02]  /*1ca0*/  IMAD.MOV.U32 R17, RZ, RZ, R135 ;  /* 0x000000ffff117224 */ /* 0x008fe400078e0087 */
[----:B0-----:R-:W-:Y:S02]  /*1cb0*/  IMAD.MOV.U32 R16, RZ, RZ, R136 ;  /* 0x000000ffff107224 */ /* 0x001fe400078e0088 */
        /* <DEDUP_REMOVED lines=9> */
[----:B-1----:R-:W-:Y:S02]  /*1d50*/  IMAD.MOV.U32 R3, RZ, RZ, R149 ;  /* 0x000000ffff037224 */ /* 0x002fe400078e0095 */
[----:B----4-:R-:W-:Y:S02]  /*1d60*/  IMAD.MOV.U32 R2, RZ, RZ, R150 ;  /* 0x000000ffff027224 */ /* 0x010fe400078e0096 */
[----:B------:R-:W-:Y:S02]  /*1d70*/  IMAD.MOV.U32 R0, RZ, RZ, R151 ;  /* 0x000000ffff007224 */ /* 0x000fe400078e0097 */
[----:B--2---:R-:W-:-:S06]  /*1d80*/  WARPGROUP.ARRIVE ;  /* 0x00000000000079c5 */ /* 0x004fcc0000000000 */
[----:B------:R-:W-:Y:S03]  /*1d90*/  HGMMA.64x256x16.F32.BF16 R24, gdesc[UR8], RZ, !UPT, gsb0 ;  /* 0x03e00000081879f0 */ /* 0x000fe6000c0018ff */
[----:B------:R-:W-:Y:S02]  /*1da0*/  WARPGROUP.DEPBAR.LE gsb0, 0x0 ;  /* 0x00008000000079c5 */ /* 0x000fe40000010000 */
[----:B------:R-:W-:Y:S04]  /*1db0*/  STL.64 [R1+0x570], R150 ;  /* 0x0005709601007387 */ /* 0x000fe80000100a00 */
        /* <DEDUP_REMOVED lines=20> */
[----:B------:R0:W-:Y:S04]  /*1f00*/  STL.64 [R1+0x4c8], R108 ;  /* 0x0004c86c01007387 */ /* 0x0001e80000100a00 */
[----:B0-----:R-:W2:Y:S04]  /*1f10*/  LDL.LU R108, [R1] ;  /* 0x00000000016c7983 */ /* 0x001ea80000300800 */
[----:B------:R-:W2:Y:S04]  /*1f20*/  LDL.LU R109, [R1+0x4] ;  /* 0x00000400016d7983 */ /* 0x000ea80000300800 */
        /* <DEDUP_REMOVED lines=19> */
[----:B------:R-:W2:Y:S01]  /*2060*/  LDL.LU R129, [R1+0x54] ;  /* 0x0000540001817983 */ /* 0x000ea20000300800 */
        /* <DEDUP_REMOVED lines=20> */
[----:B------:R-:W-:Y:S01]  /*21b0*/  UIADD3 UR8, UR6, 0x2, URZ ;  /* 0x0000000206087890 */ /* 0x000fe2000fffe03f */
[----:B------:R-:W-:Y:S01]  /*21c0*/  IMAD.MOV.U32 R143, RZ, RZ, R222 ;  /* 0x000000ffff8f7224 */ /* 0x000fe200078e00de */
[----:B------:R-:W-:Y:S01]  /*21d0*/  UIADD3 UR10, UR7, 0x2, URZ ;  /* 0x00000002070a7890 */ /* 0x000fe2000fffe03f */
[----:B------:R-:W-:Y:S01]  /*21e0*/  IMAD.MOV.U32 R144, RZ, RZ, R221 ;  /* 0x000000ffff907224 */ /* 0x000fe200078e00dd */
[----:B------:R-:W-:Y:S01]  /*21f0*/  UMOV UR9, 0x40000040 ;  /* 0x4000004000097882 */ /* 0x000fe20000000000 */
[----:B------:R-:W-:Y:S01]  /*2200*/  IMAD.MOV.U32 R146, RZ, RZ, R219 ;  /* 0x000000ffff927224 */ /* 0x000fe200078e00db */
[----:B------:R-:W-:Y:S01]  /*2210*/  UMOV UR11, 0x40000040 ;  /* 0x40000040000b7882 */ /* 0x000fe20000000000 */
        /* <DEDUP_REMOVED lines=22> */
[----:B------:R-:W-:-:S06]  /*2380*/  IMAD.MOV.U32 R234, RZ, RZ, R2 ;  /* 0x000000ffffea7224 */ /* 0x000fcc00078e0002 */
[----:B--2---:R-:W-:-:S06]  /*2390*/  WARPGROUP.ARRIVE ;  /* 0x00000000000079c5 */ /* 0x004fcc0000000000 */
[----:B------:R-:W-:Y:S03]  /*23a0*/  HGMMA.64x256x16.F32.BF16 R108, gdesc[UR8], R108, gsb0 ;  /* 0x03e00000086c79f0 */ /* 0x000fe6000800186c */
[----:B------:R-:W-:Y:S02]  /*23b0*/  WARPGROUP.DEPBAR.LE gsb0, 0x0 ;  /* 0x00008000000079c5 */ /* 0x000fe40000010000 */
[----:B------:R-:W-:Y:S04]  /*23c0*/  STL.64 [R1], R108 ;  /* 0x0000006c01007387 */ /* 0x000fe80000100a00 */
        /* <DEDUP_REMOVED lines=63> */
[----:B0-----:R-:W2:Y:S04]  /*27c0*/  LDL.LU R160, [R1+0x578] ;  /* 0x0005780001a07983 */ /* 0x001ea80000300800 */
[----:B------:R-:W3:Y:S04]  /*27d0*/  LDL.LU.64 R150, [R1+0x570] ;  /* 0x0005700001967983 */ /* 0x000ee80000300a00 */
        /* <DEDUP_REMOVED lines=20> */
[----:B------:R-:W3:Y:S01]  /*2920*/  LDL.LU.64 R108, [R1+0x4c8] ;  /* 0x0004c800016c7983 */ /* 0x000ee20000300a00 */
[----:B------:R-:W-:Y:S01]  /*2930*/  UIADD3 UR8, UR6, 0x402, URZ ;  /* 0x0000040206087890 */ /* 0x000fe2000fffe03f */
[----:B------:R-:W-:Y:S01]  /*2940*/  UMOV UR9, 0x40000040 ;  /* 0x4000004000097882 */ /* 0x000fe20000000000 */
[----:B---3--:R-:W-:-:S07]  /*2950*/  WARPGROUP.ARRIVE ;  /* 0x00000000000079c5 */ /* 0x008fce0000000000 */
[----:B------:R-:W-:Y:S03]  /*2960*/  HGMMA.64x256x16.F32.BF16 R24, gdesc[UR8], R24, gsb0 ;  /* 0x03e00000081879f0 */ /* 0x000fe60008001818 */
        /* <DEDUP_REMOVED lines=65> */
[----:B0-----:R-:W3:Y:S04]  /*2d80*/  LDL.LU.64 R24, [R1] ;  /* 0x0000000001187983 */ /* 0x001ee80000300a00 */
        /* <DEDUP_REMOVED lines=63> */
[----:B------:R-:W-:-:S02]  /*3180*/  UIADD3 UR8, UR6, 0x4, URZ ;  /* 0x0000000406087890 */ /* 0x000fc4000fffe03f */
[----:B------:R-:W-:Y:S01]  /*3190*/  UIADD3 UR10, UR7, 0x4, URZ ;  /* 0x00000004070a7890 */ /* 0x000fe2000fffe03f */
[----:B------:R-:W-:Y:S01]  /*31a0*/  UMOV UR9, 0x40000040 ;  /* 0x4000004000097882 */ /* 0x000fe20000000000 */
[----:B------:R-:W-:Y:S01]  /*31b0*/  UMOV UR11, 0x40000040 ;  /* 0x40000040000b7882 */ /* 0x000fe20000000000 */
[----:B---3--:R-:W-:-:S06]  /*31c0*/  WARPGROUP.ARRIVE ;  /* 0x00000000000079c5 */ /* 0x008fcc0000000000 */
[----:B------:R-:W-:Y:S03]  /*31d0*/  HGMMA.64x256x16.F32.BF16 R24, gdesc[UR8], R24, gsb0 ;  /* 0x03e00000081879f0 */ /* 0x000fe60008001818 */
[----:B------:R-:W-:Y:S02]  /*31e0*/  WARPGROUP.DEPBAR.LE gsb0, 0x0 ;  /* 0x00008000000079c5 */ /* 0x000fe40000010000 */
[----:B------:R-:W-:Y:S01]  /*31f0*/  STL.64 [R1], R24 ;  /* 0x0000001801007387 */ /* 0x000fe20000100a00 */
[----:B------:R-:W-:Y:S01]  /*3200*/  MOV R4, R150 ;  /* 0x0000009600047202 */ /* 0x000fe20000000f00 */
[----:B------:R-:W-:Y:S01]  /*3210*/  IMAD.MOV.U32 R0, RZ, RZ, R151 ;  /* 0x000000ffff007224 */ /* 0x000fe200078e0097 */
[----:B------:R-:W-:Y:S01]  /*3220*/  MOV R9, R145 ;  /* 0x0000009100097202 */ /* 0x000fe20000000f00 */
        /* <DEDUP_REMOVED lines=36> */
[----:B------:R0:W-:Y:S01]  /*3470*/  STL.64 [R1+0x50], R44 ;  /* 0x0000502c01007387 */ /* 0x0001e20000100a00 */
[----:B------:R-:W-:Y:S01]  /*3480*/  IMAD.MOV.U32 R210, RZ, RZ, R126 ;  /* 0x000000ffffd27224 */ /* 0x000fe200078e007e */
[----:B------:R-:W-:Y:S01]  /*3490*/  MOV R179, R95 ;  /* 0x0000005f00b37202 */ /* 0x000fe20000000f00 */
[----:B------:R-:W-:Y:S01]  /*34a0*/  IMAD.MOV.U32 R211, RZ, RZ, R127 ;  /* 0x000000ffffd37224 */ /* 0x000fe200078e007f */
[----:B------:R-:W3:Y:S01]  /*34b0*/  LDL.LU.64 R150, [R1+0x4c0] ;  /* 0x0004c00001967983 */ /* 0x000ee20000300a00 */
        /* <DEDUP_REMOVED lines=36> */
[----:B------:R-:W-:-:S02]  /*3700*/  IMAD.MOV.U32 R187, RZ, RZ, R103 ;  /* 0x000000ffffbb7224 */ /* 0x000fc400078e0067 */
[----:B------:R-:W-:Y:S01]  /*3710*/  IMAD.MOV.U32 R185, RZ, RZ, R101 ;  /* 0x000000ffffb97224 */ /* 0x000fe200078e0065 */
[----:B------:R-:W3:Y:S01]  /*3720*/  LDL.LU.64 R130, [R1+0x470] ;  /* 0x0004700001827983 */ /* 0x000ee20000300a00 */
[----:B------:R-:W-:Y:S02]  /*3730*/  IMAD.MOV.U32 R182, RZ, RZ, R98 ;  /* 0x000000ffffb67224 */ /* 0x000fe400078e0062 */
[----:B------:R-:W-:Y:S01]  /*3740*/  IMAD.MOV.U32 R183, RZ, RZ, R99 ;  /* 0x000000ffffb77224 */ /* 0x000fe200078e0063 */
[----:B------:R-:W3:Y:S01]  /*3750*/  LDL.LU.64 R128, [R1+0x468] ;  /* 0x0004680001807983 */ /* 0x000ee20000300a00 */
[----:B------:R-:W-:Y:S02]  /*3760*/  IMAD.MOV.U32 R180, RZ, RZ, R96 ;  /* 0x000000ffffb47224 */ /* 0x000fe400078e0060 */
        /* <DEDUP_REMOVED lines=82> */
[----:B0-----:R-:W3:Y:S04]  /*3c90*/  LDL.LU.64 R44, [R1+0x318] ;  /* 0x00031800012c7983 */ /* 0x001ee80000300a00 */
        /* <DEDUP_REMOVED lines=11> */
[----:B------:R-:W-:-:S02]  /*3d50*/  UMOV UR9, 0x40000040 ;  /* 0x4000004000097882 */ /* 0x000fc40000000000 */
[----:B--2---:R-:W-:Y:S01]  /*3d60*/  STL [R1+0x2b8], R160 ;  /* 0x0002b8a001007387 */ /* 0x004fe20000100800 */
[----:B---3--:R-:W-:-:S06]  /*3d70*/  WARPGROUP.ARRIVE ;  /* 0x00000000000079c5 */ /* 0x008fcc0000000000 */
        /* <DEDUP_REMOVED lines=55> */
[----:B------:R-:W-:-:S02]  /*40f0*/  IMAD.MOV.U32 R139, RZ, RZ, R229 ;  /* 0x000000ffff8b7224 */ /* 0x000fc400078e00e5 */
[----:B------:R-:W-:Y:S02]  /*4100*/  IMAD.MOV.U32 R140, RZ, RZ, R228 ;  /* 0x000000ffff8c7224 */ /* 0x000fe400078e00e4 */
[----:B------:R-:W-:Y:S02]  /*4110*/  IMAD.MOV.U32 R141, RZ, RZ, R227 ;  /* 0x000000ffff8d7224 */ /* 0x000fe400078e00e3 */
[----:B------:R-:W-:Y:S01]  /*4120*/  IMAD.MOV.U32 R142, RZ, RZ, R226 ;  /* 0x000000ffff8e7224 */ /* 0x000fe200078e00e2 */
[----:B------:R-:W-:Y:S01]  /*4130*/  MOV R226, R12 ;  /* 0x0000000c00e27202 */ /* 0x000fe20000000f00 */
[----:B------:R-:W-:Y:S02]  /*4140*/  IMAD.MOV.U32 R144, RZ, RZ, R224 ;  /* 0x000000ffff907224 */ /* 0x000fe400078e00e0 */
[----:B------:R-:W-:Y:S02]  /*4150*/  IMAD.MOV.U32 R145, RZ, RZ, R223 ;  /* 0x000000ffff917224 */ /* 0x000fe400078e00df */
[----:B------:R-:W-:-:S02]  /*4160*/  IMAD.MOV.U32 R146, RZ, RZ, R222 ;  /* 0x000000ffff927224 */ /* 0x000fc400078e00de */
[----:B------:R-:W-:Y:S01]  /*4170*/  IMAD.MOV.U32 R147, RZ, RZ, R221 ;  /* 0x000000ffff937224 */ /* 0x000fe200078e00dd */
[----:B------:R-:W-:Y:S01]  /*4180*/  MOV R221, R18 ;  /* 0x0000001200dd7202 */ /* 0x000fe20000000f00 */
[----:B------:R-:W-:Y:S02]  /*4190*/  IMAD.MOV.U32 R149, RZ, RZ, R219 ;  /* 0x000000ffff957224 */ /* 0x000fe400078e00db */
[----:B------:R-:W-:Y:S02]  /*41a0*/  IMAD.MOV.U32 R150, RZ, RZ, R218 ;  /* 0x000000ffff967224 */ /* 0x000fe400078e00da */
[----:B------:R-:W-:Y:S02]  /*41b0*/  IMAD.MOV.U32 R151, RZ, RZ, R217 ;  /* 0x000000ffff977224 */ /* 0x000fe400078e00d9 */
[----:B------:R-:W-:Y:S01]  /*41c0*/  IMAD.MOV.U32 R160, RZ, RZ, R216 ;  /* 0x000000ffffa07224 */ /* 0x000fe200078e00d8 */
[----:B------:R-:W-:Y:S01]  /*41d0*/  MOV R216, R23 ;  /* 0x0000001700d87202 */ /* 0x000fe20000000f00 */
[----:B------:R-:W-:-:S02]  /*41e0*/  IMAD.MOV.U32 R130, RZ, RZ, R16 ;  /* 0x000000ffff827224 */ /* 0x000fc400078e0010 */
        /* <DEDUP_REMOVED lines=8> */
[----:B------:R-:W-:Y:S01]  /*4270*/  IMAD.MOV.U32 R219, RZ, RZ, R20 ;  /* 0x000000ffffdb7224 */ /* 0x000fe200078e0014 */
[----:B------:R0:W5:Y:S01]  /*4280*/  LDL.LU R16, [R1+0x2c4] ;  /* 0x0002c40001107983 */ /* 0x0001620000300800 */
[----:B------:R-:W-:-:S02]  /*4290*/  IMAD.MOV.U32 R220, RZ, RZ, R19 ;  /* 0x000000ffffdc7224 */ /* 0x000fc400078e0013 */
[----:B------:R-:W-:Y:S01]  /*42a0*/  IMAD.MOV.U32 R222, RZ, RZ, R17 ;  /* 0x000000ffffde7224 */ /* 0x000fe200078e0011 */
[----:B------:R0:W5:Y:S01]  /*42b0*/  LDL.LU R3, [R1+0x2c0] ;  /* 0x0002c00001037983 */ /* 0x0001620000300800 */
[----:B------:R-:W-:Y:S02]  /*42c0*/  IMAD.MOV.U32 R223, RZ, RZ, R15 ;  /* 0x000000ffffdf7224 */ /* 0x000fe400078e000f */
[----:B------:R-:W-:Y:S01]  /*42d0*/  IMAD.MOV.U32 R224, RZ, RZ, R14 ;  /* 0x000000ffffe07224 */ /* 0x000fe200078e000e */
[----:B------:R0:W5:Y:S01]  /*42e0*/  LDL.LU R2, [R1+0x2bc] ;  /* 0x0002bc0001027983 */ /* 0x0001620000300800 */
        /* <DEDUP_REMOVED lines=76> */
[----:B-1----:R0:W5:Y:S04]  /*47b0*/  LDL.LU R160, [R1+0x2b8] ;  /* 0x0002b80001a07983 */ /* 0x0021680000300800 */
[----:B------:R-:W2:Y:S04]  /*47c0*/  LDL.LU.64 R150, [R1+0x2b0] ;  /* 0x0002b00001967983 */ /* 0x000ea80000300a00 */
        /* <DEDUP_REMOVED lines=20> */
[----:B------:R-:W2:Y:S01]  /*4910*/  LDL.LU.64 R108, [R1+0x208] ;  /* 0x00020800016c7983 */ /* 0x000ea20000300a00 */
[----:B------:R-:W-:Y:S01]  /*4920*/  UIADD3 UR8, UR6, 0x406, URZ ;  /* 0x0000040606087890 */ /* 0x000fe2000fffe03f */
[----:B------:R-:W-:Y:S01]  /*4930*/  UMOV UR9, 0x40000040 ;  /* 0x4000004000097882 */ /* 0x000fe20000000000 */
[----:B--2---:R-:W-:-:S07]  /*4940*/  WARPGROUP.ARRIVE ;  /* 0x00000000000079c5 */ /* 0x004fce0000000000 */
[----:B------:R-:W-:Y:S03]  /*4950*/  HGMMA.64x256x16.F32.BF16 R24, gdesc[UR8], R24, gsb0 ;  /* 0x03e00000081879f0 */ /* 0x000fe60008001818 */
[----:B------:R-:W-:Y:S02]  /*4960*/  WARPGROUP.DEPBAR.LE gsb0, 0x0 ;  /* 0x00008000000079c5 */ /* 0x000fe40000010000 */
[----:B0-----:R-:W-:Y:S05]  /*4970*/  @!P1 BRA `(.L_x_18) ;  /* 0x0000004000b49947 */ /* 0x001fea0003800000 */
[----:B------:R-:W-:-:S04]  /*4980*/  UIADD3 UR6, UR39, 0x1, URZ ;  /* 0x0000000127067890 */ /* 0x000fc8000fffe03f */
[----:B------:R-:W-:-:S04]  /*4990*/  UISETP.NE.AND UP0, UPT, UR6, 0x7, UPT ;  /* 0x000000070600788c */ /* 0x000fc8000bf05270 */
[----:B------:R-:W-:Y:S02]  /*49a0*/  USEL UR7, URZ, 0x1, UP0 ;  /* 0x000000013f077887 */ /* 0x000fe40008000000 */
[----:B------:R-:W-:Y:S02]  /*49b0*/  USEL UR6, UR6, URZ, UP0 ;  /* 0x0000003f06067287 */ /* 0x000fe40008000000 */
[----:B------:R-:W-:-:S06]  /*49c0*/  ULOP3.LUT UR7, UR38, UR7, URZ, 0x3c, !UPT ;  /* 0x0000000726077292 */ /* 0x000fcc000f8e3c3f */
[----:B------:R-:W-:Y:S01]  /*49d0*/  MOV R0, UR7 ;  /* 0x0000000700007c02 */ /* 0x000fe20008000f00 */
[----:B------:R-:W-:-:S06]  /*49e0*/  UMOV UR7, UR39 ;  /* 0x0000002700077c82 */ /* 0x000fcc0008000000 */
.L_x_25:
[----:B------:R-:W-:Y:S05]  /*49f0*/  @!P0 BRA `(.L_x_19) ;  /* 0x0000000000048947 */ /* 0x000fea0003800000 */
[----:B------:R-:W-:Y:S01]  /*4a00*/  BPT.TRAP 0x1 ;  /* 0x000000040000795c */ /* 0x000fe20000300000 */
.L_x_19:
[----:B------:R-:W0:Y:S01]  /*4a10*/  S2UR UR8, SR_CgaCtaId ;  /* 0x00000000000879c3 */ /* 0x000e220000008800 */
[----:B------:R-:W-:Y:S01]  /*4a20*/  UMOV UR12, 0x400 ;  /* 0x00000400000c7882 */ /* 0x000fe20000000000 */
[----:B------:R-:W-:Y:S01]  /*4a30*/  SHF.L.U32 R4, R0, 0x1f, RZ ;  /* 0x0000001f00047819 */ /* 0x000fe200000006ff */
[----:B0-----:R-:W-:-:S04]  /*4a40*/  ULEA UR12, UR8, UR12, 0x18 ;  /* 0x0000000c080c7291 */ /* 0x001fc8000f8ec03f */
[----:B------:R-:W-:-:S09]  /*4a50*/  ULEA UR8, UR6, UR12, 0x3 ;  /* 0x0000000c06087291 */ /* 0x000fd2000f8e183f */
[----:B------:R0:W1:Y:S01]  /*4a60*/  SYNCS.PHASECHK.TRANS64.TRYWAIT P1, [UR8], R4 ;  /* 0x00000004ff0075a7 */ /* 0x0000620008020148 */
[----:B------:R-:W-:Y:S05]  /*4a70*/  @!P0 BRA `(.L_x_20) ;  /* 0x0000000000048947 */ /* 0x000fea0003800000 */
[----:B------:R-:W-:Y:S01]  /*4a80*/  BPT.TRAP 0x1 ;  /* 0x000000040000795c */ /* 0x000fe20000300000 */
.L_x_20:
[----:B-1----:R-:W-:Y:S05]  /*4a90*/  @P1 BRA `(.L_x_21) ;  /* 0x0000000000081947 */ /* 0x002fea0003800000 */
[----:B------:R-:W1:Y:S02]  /*4aa0*/  SYNCS.PHASECHK.TRANS64.TRYWAIT P1, [UR8], R4 ;  /* 0x00000004ff0075a7 */ /* 0x000e640008020148 */
[----:B-1----:R-:W-:Y:S05]  /*4ab0*/  @!P1 BRA `(.L_x_22) ;  /* 0x0000016c00c49947 */ /* 0x002fea0003800000 */
.L_x_21:
        /* <DEDUP_REMOVED lines=64> */
[----:B--2---:R-:W2:Y:S04]  /*4ec0*/  LDL.LU.64 R24, [R1] ;  /* 0x0000000001187983 */ /* 0x004ea80000300a00 */
        /* <DEDUP_REMOVED lines=63> */
[----:B------:R-:W-:-:S02]  /*52c0*/  ULEA UR13, UR6, UR4, 0xb ;  /* 0x00000004060d7291 */ /* 0x000fc4000f8e583f */
[----:B------:R-:W-:Y:S01]  /*52d0*/  ULEA UR14, UR6, UR5, 0xb ;  /* 0x00000005060e7291 */ /* 0x000fe2000f8e583f */
[----:B-----5:R-:W-:Y:S01]  /*52e0*/  STL [R1+0x2c8], R16 ;  /* 0x0002c81001007387 */ /* 0x020fe20000100800 */
[----:B------:R-:W-:Y:S01]  /*52f0*/  UMOV UR9, 0x40000040 ;  /* 0x4000004000097882 */ /* 0x000fe20000000000 */
[----:B------:R-:W-:Y:S02]  /*5300*/  UMOV UR11, 0x40000040 ;  /* 0x40000040000b7882 */ /* 0x000fe40000000000 */
[----:B------:R-:W-:Y:S01]  /*5310*/  UMOV UR8, UR13 ;  /* 0x0000000d00087c82 */ /* 0x000fe20008000000 */
[----:B------:R-:W-:Y:S01]  /*5320*/  STL [R1+0x2c4], R3 ;  /* 0x0002c40301007387 */ /* 0x000fe20000100800 */
[----:B------:R-:W-:-:S03]  /*5330*/  UMOV UR10, UR14 ;  /* 0x0000000e000a7c82 */ /* 0x000fc60008000000 */
[----:B------:R3:W-:Y:S04]  /*5340*/  STL [R1+0x2c0], R2 ;  /* 0x0002c00201007387 */ /* 0x0007e80000100800 */
[----:B------:R4:W-:Y:S01]  /*5350*/  STL [R1+0x2bc], R0 ;  /* 0x0002bc0001007387 */ /* 0x0009e20000100800 */
[----:B--2---:R-:W-:-:S06]  /*5360*/  WARPGROUP.ARRIVE ;  /* 0x00000000000079c5 */ /* 0x004fcc0000000000 */
[----:B------:R-:W-:Y:S03]  /*5370*/  HGMMA.64x256x16.F32.BF16 R24, gdesc[UR8], R24, gsb0 ;  /* 0x03e00000081879f0 */ /* 0x000fe60008001818 */
[----:B------:R-:W-:Y:S02]  /*5380*/  WARPGROUP.DEPBAR.LE gsb0, 0x0 ;  /* 0x00008000000079c5 */ /* 0x000fe40000010000 */
[----:B------:R-:W-:Y:S01]  /*5390*/  STL.64 [R1], R24 ;  /* 0x0000001801007387 */ /* 0x000fe20000100a00 */
[----:B---3--:R-:W-:Y:S01]  /*53a0*/  MOV R2, R150 ;  /* 0x0000009600027202 */ /* 0x008fe20000000f00 */
[----:B----4-:R-:W-:Y:S01]  /*53b0*/  IMAD.MOV.U32 R0, RZ, RZ, R151 ;  /* 0x000000ffff007224 */ /* 0x010fe200078e0097 */
[----:B------:R-:W-:Y:S01]  /*53c0*/  MOV R7, R145 ;  /* 0x0000009100077202 */ /* 0x000fe20000000f00 */
[----:B------:R-:W-:Y:S01]  /*53d0*/  STL.64 [R1+0x8], R26 ;  /* 0x0000081a01007387 */ /* 0x000fe20000100a00 */
[----:B01----:R-:W-:Y:S01]  /*53e0*/  IMAD.MOV.U32 R4, RZ, RZ, R148 ;  /* 0x000000ffff047224 */ /* 0x003fe200078e0094 */
        /* <DEDUP_REMOVED lines=38> */
[----:B------:R-:W2:Y:S01]  /*5650*/  LDL.LU.64 R150, [R1+0x780] ;  /* 0x0007800001967983 */ /* 0x000ea20000300a00 */
        /* <DEDUP_REMOVED lines=36> */
[----:B------:R-:W-:-:S02]  /*58a0*/  IMAD.MOV.U32 R187, RZ, RZ, R103 ;  /* 0x000000ffffbb7224 */ /* 0x000fc400078e0067 */
[----:B------:R-:W-:Y:S01]  /*58b0*/  IMAD.MOV.U32 R185, RZ, RZ, R101 ;  /* 0x000000ffffb97224 */ /* 0x000fe200078e0065 */
[----:B------:R-:W2:Y:S01]  /*58c0*/  LDL.LU.64 R130, [R1+0x730] ;  /* 0x0007300001827983 */ /* 0x000ea20000300a00 */
[----:B------:R-:W-:Y:S02]  /*58d0*/  IMAD.MOV.U32 R182, RZ, RZ, R98 ;  /* 0x000000ffffb67224 */ /* 0x000fe400078e0062 */
[----:B------:R-:W-:Y:S01]  /*58e0*/  IMAD.MOV.U32 R183, RZ, RZ, R99 ;  /* 0x000000ffffb77224 */ /* 0x000fe200078e0063 */
[----:B------:R-:W2:Y:S01]  /*58f0*/  LDL.LU.64 R128, [R1+0x728] ;  /* 0x0007280001807983 */ /* 0x000ea20000300a00 */
[----:B------:R-:W-:Y:S02]  /*5900*/  IMAD.MOV.U32 R180, RZ, RZ, R96 ;  /* 0x000000ffffb47224 */ /* 0x000fe400078e0060 */
        /* <DEDUP_REMOVED lines=82> */
[----:B0-----:R-:W2:Y:S04]  /*5e30*/  LDL.LU.64 R44, [R1+0x5d8] ;  /* 0x0005d800012c7983 */ /* 0x001ea80000300a00 */
        /* <DEDUP_REMOVED lines=11> */
[----:B------:R-:W-:-:S02]  /*5ef0*/  UMOV UR9, 0x40000040 ;  /* 0x4000004000097882 */ /* 0x000fc40000000000 */
[----:B------:R-:W-:Y:S01]  /*5f00*/  STL [R1+0x580], R160 ;  /* 0x000580a001007387 */ /* 0x000fe20000100800 */
[----:B--2---:R-:W-:-:S06]  /*5f10*/  WARPGROUP.ARRIVE ;  /* 0x00000000000079c5 */ /* 0x004fcc0000000000 */
        /* <DEDUP_REMOVED lines=91> */
[----:B------:R-:W-:Y:S01]  /*64d0*/  IMAD.MOV.U32 R234, RZ, RZ, R2 ;  /* 0x000000ffffea7224 */ /* 0x000fe200078e0002 */
[----:B------:R-:W-:Y:S02]  /*64e0*/  UIADD3 UR8, UR13, 0x2, URZ ;  /* 0x000000020d087890 */ /* 0x000fe4000fffe03f */
[----:B------:R-:W-:Y:S01]  /*64f0*/  UIADD3 UR10, UR14, 0x2, URZ ;  /* 0x000000020e0a7890 */ /* 0x000fe2000fffe03f */
[----:B------:R-:W-:Y:S01]  /*6500*/  UMOV UR9, 0x40000040 ;  /* 0x4000004000097882 */ /* 0x000fe20000000000 */
[----:B------:R-:W-:Y:S01]  /*6510*/  UMOV UR11, 0x40000040 ;  /* 0x40000040000b7882 */ /* 0x000fe20000000000 */
        /* <DEDUP_REMOVED lines=236> */
[----:B------:R-:W-:Y:S01]  /*73e0*/  STL.64 [R1+0x30], R36 ;  /* 0x0000302401007387 */ /* 0x000fe20000100a00 */
[----:B------:R-:W-:-:S03]  /*73f0*/  IMAD.MOV.U32 R5, RZ, RZ, R150 ;  /* 0x000000ffff057224 */ /* 0x000fc600078e0096 */
[----:B------:R-:W-:Y:S01]  /*7400*/  STL.64 [R1+0x38], R38 ;  /* 0x0000382601007387 */ /* 0x000fe20000100a00 */
[----:B------:R-:W-:-:S03]  /*7410*/  IMAD.MOV.U32 R4, RZ, RZ, R151 ;  /* 0x000000ffff047224 */ /* 0x000fc600078e0097 */
[----:B------:R-:W-:Y:S01]  /*7420*/  STL.64 [R1+0x40], R40 ;  /* 0x0000402801007387 */ /* 0x000fe20000100a00 */
[----:B------:R-:W-:Y:S01]  /*7430*/  IMAD.MOV.U32 R7, RZ, RZ, R148 ;  /* 0x000000ffff077224 */ /* 0x000fe200078e0094 */
[----:B------:R-:W-:Y:S02]  /*7440*/  MOV R6, R149 ;  /* 0x0000009500067202 */ /* 0x000fe40000000f00 */
[----:B------:R-:W-:Y:S01]  /*7450*/  STL.64 [R1+0x48], R42 ;  /* 0x0000482a01007387 */ /* 0x000fe20000100a00 */
[----:B------:R-:W-:-:S03]  /*7460*/  IMAD.MOV.U32 R9, RZ, RZ, R146 ;  /* 0x000000ffff097224 */ /* 0x000fc600078e0092 */
[----:B------:R0:W-:Y:S01]  /*7470*/  STL.64 [R1+0x50], R44 ;  /* 0x0000502c01007387 */ /* 0x0001e20000100a00 */
[----:B------:R-:W-:Y:S01]  /*7480*/  IMAD.MOV.U32 R8, RZ, RZ, R147 ;  /* 0x000000ffff087224 */ /* 0x000fe200078e0093 */
[----:B------:R-:W-:Y:S02]  /*7490*/  MOV R10, R145 ;  /* 0x00000091000a7202 */ /* 0x000fe40000000f00 */
[----:B------:R-:W3:Y:S01]  /*74a0*/  LDL.LU.64 R150, [R1+0x4c8] ;  /* 0x0004c80001967983 */ /* 0x000ee20000300a00 */
[----:B------:R-:W-:-:S03]  /*74b0*/  IMAD.MOV.U32 R11, RZ, RZ, R144 ;  /* 0x000000ffff0b7224 */ /* 0x000fc600078e0090 */
[----:B------:R-:W3:Y:S01]  /*74c0*/  LDL.LU.64 R148, [R1+0x4c0] ;  /* 0x0004c00001947983 */ /* 0x000ee20000300a00 */
[----:B------:R-:W-:Y:S01]  /*74d0*/  IMAD.MOV.U32 R13, RZ, RZ, R142 ;  /* 0x000000ffff0d7224 */ /* 0x000fe200078e008e */
[----:B------:R-:W-:Y:S01]  /*74e0*/  MOV R14, R141 ;  /* 0x0000008d000e7202 */ /* 0x000fe20000000f00 */
[----:B------:R-:W-:Y:S01]  /*74f0*/  IMAD.MOV.U32 R12, RZ, RZ, R143 ;  /* 0x000000ffff0c7224 */ /* 0x000fe200078e008f */
        /* <DEDUP_REMOVED lines=141> */
[----:B------:R-:W-:Y:S02]  /*7dd0*/  IMAD.MOV.U32 R16, RZ, RZ, R46 ;  /* 0x000000ffff107224 */ /* 0x000fe400078e002e */
[----:B------:R-:W-:Y:S01]  /*7de0*/  IMAD.MOV.U32 R3, RZ, RZ, R47 ;  /* 0x000000ffff037224 */ /* 0x000fe200078e002f */
        /* <DEDUP_REMOVED lines=86> */
[----:B------:R-:W-:Y:S01]  /*8350*/  IMAD.MOV.U32 R150, RZ, RZ, R219 ;  /* 0x000000ffff967224 */ /* 0x000fe200078e00db */
[----:B------:R-:W-:Y:S01]  /*8360*/  MOV R219, R21 ;  /* 0x0000001500db7202 */ /* 0x000fe20000000f00 */
[----:B------:R-:W-:Y:S02]  /*8370*/  IMAD.MOV.U32 R160, RZ, RZ, R217 ;  /* 0x000000ffffa07224 */ /* 0x000fe400078e00d9 */
[----:B------:R-:W-:Y:S02]  /*8380*/  IMAD.MOV.U32 R130, RZ, RZ, R16 ;  /* 0x000000ffff827224 */ /* 0x000fe400078e0010 */
        /* <DEDUP_REMOVED lines=17> */
[----:B------:R-:W-:Y:S01]  /*84a0*/  IMAD.MOV.U32 R228, RZ, RZ, R11 ;  /* 0x000000ffffe47224 */ /* 0x000fe200078e000b */
[----:B------:R0:W5:Y:S01]  /*84b0*/  LDL.LU R0, [R1+0x2bc] ;  /* 0x0002bc0001007983 */ /* 0x0001620000300800 */
        /* <DEDUP_REMOVED lines=101> */
[----:B------:R-:W-:Y:S01]  /*8b10*/  BPT.TRAP 0x1 ;  /* 0x000000040000795c */ /* 0x000fe20000300000 */
.L_x_23:
[----:B------:R-:W-:Y:S02]  /*8b20*/  UISETP.GT.U32.AND UP0, UPT, UR40, 0x1, UPT ;  /* 0x000000012800788c */ /* 0x000fe4000bf04070 */
[----:B------:R-:W-:-:S04]  /*8b30*/  ULEA UR12, UR7, UR12, 0x3 ;  /* 0x0000000c070c7291 */ /* 0x000fc8000f8e183f */
[----:B------:R-:W-:Y:S01]  /*8b40*/  UIADD3 UR12, UR12, 0x38, URZ ;  /* 0x000000380c0c7890 */ /* 0x000fe2000fffe03f */
[----:B------:R-:W-:-:S03]  /*8b50*/  PLOP3.LUT P1, PT, PT, PT, UP0, 0x80, 0x0 ;  /* 0x000000000000781c */ /* 0x000fc60003f2f008 */
[----:B------:R-:W-:-:S09]  /*8b60*/  UPRMT UR12, URZ, 0x654, UR12 ;  /* 0x000006543f0c7896 */ /* 0x000fd2000800000c */
[----:B------:R-:W-:Y:S01]  /*8b70*/  SYNCS.ARRIVE.TRANS64.RED.A1T0 RZ, [UR12], RZ ;  /* 0x000000ffffff79a7 */ /* 0x000fe2000810040c */
[----:B------:R-:W-:Y:S05]  /*8b80*/  @P1 BRA `(.L_x_24) ;  /* 0x0000000000041947 */ /* 0x000fea0003800000 */
[----:B------:R-:W-:Y:S01]  /*8b90*/  BPT.TRAP 0x1 ;  /* 0x000000040000795c */ /* 0x000fe20000300000 */
.L_x_24:
[----:B------:R-:W-:Y:S01]  /*8ba0*/  UIADD3 UR6, UR6, 0x1, URZ ;  /* 0x0000000106067890 */ /* 0x000fe2000fffe03f */
[C---:B-----5:R-:W-:Y:S01]  /*8bb0*/  ISETP.GT.AND P1, PT, R3.reuse, 0x1, PT ;  /* 0x000000010300780c */ /* 0x060fe20003f24270 */
[----:B------:R-:W-:Y:S01]  /*8bc0*/  UIADD3 UR7, UR7, 0x1, URZ ;  /* 0x0000000107077890 */ /* 0x000fe2000fffe03f */
[----:B------:R-:W-:Y:S01]  /*8bd0*/  VIADD R3, R3, 0xffffffff ;  /* 0xffffffff03037836 */ /* 0x000fe20000000000 */
[----:B------:R-:W-:Y:S02]  /*8be0*/  UISETP.NE.AND UP0, UPT, UR6, 0x7, UPT ;  /* 0x000000070600788c */ /* 0x000fe4000bf05270 */
[----:B------:R-:W-:Y:S02]  /*8bf0*/  UISETP.NE.AND UP1, UPT, UR7, 0x7, UPT ;  /* 0x000000070700788c */ /* 0x000fe4000bf25270 */
[----:B------:R-:W-:Y:S02]  /*8c00*/  USEL UR8, URZ, 0x1, UP0 ;  /* 0x000000013f087887 */ /* 0x000fe40008000000 */
[----:B------:R-:W-:-:S02]  /*8c10*/  USEL UR6, UR6, URZ, UP0 ;  /* 0x0000003f06067287 */ /* 0x000fc40008000000 */
[----:B------:R-:W-:Y:S02]  /*8c20*/  USEL UR7, UR7, URZ, UP1 ;  /* 0x0000003f07077287 */ /* 0x000fe40008800000 */
[----:B------:R-:W-:Y:S01]  /*8c30*/  LOP3.LUT R0, R0, UR8, RZ, 0x3c, !PT ;  /* 0x0000000800007c12 */ /* 0x000fe2000f8e3cff */
[----:B------:R-:W-:Y:S09]  /*8c40*/  @P1 BRA `(.L_x_25) ;  /* 0xffffffbc00681947 */ /* 0x000ff2000383ffff */
.L_x_18:
[----:B------:R-:W0:Y:S02]  /*8c50*/  LDC R0, c[0x0][0x28c] ;  /* 0x0000a300ff007b82 */ /* 0x000e240000000800 */
[----:B0-----:R-:W-:-:S13]  /*8c60*/  ISETP.GE.AND P1, PT, R0, 0x1, PT ;  /* 0x000000010000780c */ /* 0x001fda0003f26270 */
[----:B------:R-:W-:Y:S05]  /*8c70*/  @!P1 BRA `(.L_x_26) ;  /* 0x0000000000549947 */ /* 0x000fea0003800000 */
[----:B------:R-:W-:Y:S05]  /*8c80*/  @!P0 BRA `(.L_x_27) ;  /* 0x0000000000048947 */ /* 0x000fea0003800000 */
[----:B------:R-:W-:Y:S01]  /*8c90*/  BPT.TRAP 0x1 ;  /* 0x000000040000795c */ /* 0x000fe20000300000 */
.L_x_27:
[----:B------:R-:W-:Y:S01]  /*8ca0*/  UISETP.LT.AND UP0, UPT, UR44, 0x1, UPT ;  /* 0x000000012c00788c */ /* 0x000fe2000bf01270 */
[----:B------:R-:W0:Y:S03]  /*8cb0*/  S2UR UR7, SR_CgaCtaId ;  /* 0x00000000000779c3 */ /* 0x000e260000008800 */
[----:B------:R-:W-:Y:S02]  /*8cc0*/  USEL UR6, UR44, 0x1, UP0 ;  /* 0x000000012c067887 */ /* 0x000fe40008000000 */
[----:B------:R-:W-:Y:S02]  /*8cd0*/  UISETP.GT.U32.AND UP0, UPT, UR40, 0x1, UPT ;  /* 0x000000012800788c */ /* 0x000fe4000bf04070 */
[----:B------:R-:W-:-:S04]  /*8ce0*/  UIADD3 UR6, UR39, UR44, -UR6 ;  /* 0x0000002c27067290 */ /* 0x000fc8000fffe806 */
[----:B------:R-:W-:Y:S01]  /*8cf0*/  UIMAD.WIDE.U32 UR4, UR6, 0x24924925, URZ ;  /* 0x24924925060478a5 */ /* 0x000fe2000f8e003f */
[----:B------:R-:W-:-:S03]  /*8d00*/  PLOP3.LUT P0, PT, PT, PT, UP0, 0x80, 0x0 ;  /* 0x000000000000781c */ /* 0x000fc60003f0f008 */
[----:B------:R-:W-:-:S04]  /*8d10*/  UIADD3 UR4, UR6, -UR5, URZ ;  /* 0x8000000506047290 */ /* 0x000fc8000fffe03f */
[----:B------:R-:W-:-:S03]  /*8d20*/  ULEA.HI UR4, UR4, UR5, URZ, 0x1f ;  /* 0x0000000504047291 */ /* 0x000fc6000f8ff83f */
[----:B------:R-:W-:Y:S01]  /*8d30*/  UMOV UR5, 0x400 ;  /* 0x0000040000057882 */ /* 0x000fe20000000000 */
[----:B------:R-:W-:Y:S02]  /*8d40*/  USHF.R.U32.HI UR4, URZ, 0x2, UR4 ;  /* 0x000000023f047899 */ /* 0x000fe40008011604 */
[----:B0-----:R-:W-:Y:S02]  /*8d50*/  ULEA UR5, UR7, UR5, 0x18 ;  /* 0x0000000507057291 */ /* 0x001fe4000f8ec03f */
[----:B------:R-:W-:-:S04]  /*8d60*/  UIMAD UR4, UR4, -0x7, UR6 ;  /* 0xfffffff9040478a4 */ /* 0x000fc8000f8e0206 */
[----:B------:R-:W-:-:S04]  /*8d70*/  ULEA UR4, UR4, UR5, 0x3 ;  /* 0x0000000504047291 */ /* 0x000fc8000f8e183f */
[----:B------:R-:W-:-:S04]  /*8d80*/  UIADD3 UR4, UR4, 0x38, URZ ;  /* 0x0000003804047890 */ /* 0x000fc8000fffe03f */
[----:B------:R-:W-:-:S09]  /*8d90*/  UPRMT UR4, URZ, 0x654, UR4 ;  /* 0x000006543f047896 */ /* 0x000fd20008000004 */
[----:B------:R-:W-:Y:S01]  /*8da0*/  SYNCS.ARRIVE.TRANS64.RED.A1T0 RZ, [UR4], RZ ;  /* 0x000000ffffff79a7 */ /* 0x000fe20008100404 */
[----:B------:R-:W-:Y:S05]  /*8db0*/  @P0 BRA `(.L_x_26) ;  /* 0x0000000000040947 */ /* 0x000fea0003800000 */
[----:B------:R-:W-:Y:S01]  /*8dc0*/  BPT.TRAP 0x1 ;  /* 0x000000040000795c */ /* 0x000fe20000300000 */
.L_x_26:
[----:B------:R-:W0:Y:S01]  /*8dd0*/  S2R R8, SR_TID.X ;  /* 0x0000000000087919 */ /* 0x000e220000002100 */
[----:B-----5:R-:W-:Y:S01]  /*8de0*/  LOP3.LUT R4, R160, 0x1, RZ, 0xc0, !PT ;  /* 0x00000001a0047812 */ /* 0x020fe200078ec0ff */
[----:B------:R-:W-:Y:S01]  /*8df0*/  USHF.R.S32.HI UR10, URZ, 0x1f, UR43 ;  /* 0x0000001f3f0a7899 */ /* 0x000fe2000801142b */
[----:B------:R-:W-:Y:S01]  /*8e00*/  MOV R19, 0x6540 ;  /* 0x0000654000137802 */ /* 0x000fe20000000f00 */
[----:B------:R-:W-:Y:S01]  /*8e10*/  ULDC.64 UR8, c[0x0][0x5d0] ;  /* 0x0001740000087ab9 */ /* 0x000fe20000000a00 */
[----:B------:R-:W-:Y:S01]  /*8e20*/  UIMAD.WIDE UR6, UR41, 0x100, URZ ;  /* 0x00000100290678a5 */ /* 0x000fe2000f8e023f */
[----:B------:R-:W-:Y:S01]  /*8e30*/  IMAD.SHL.U32 R3, R4, 0x40, RZ ;  /* 0x0000004004037824 */ /* 0x000fe200078e00ff */
[----:B------:R-:W-:Y:S02]  /*8e40*/  UIMAD UR4, UR10, UR8, URZ ;  /* 0x000000080a0472a4 */ /* 0x000fe4000f8e023f */
[----:B------:R-:W-:Y:S01]  /*8e50*/  IMAD.U32 R6, RZ, RZ, UR8 ;  /* 0x00000008ff067e24 */ /* 0x000fe2000f8e00ff */
[----:B------:R-:W-:Y:S01]  /*8e60*/  USHF.L.U32 UR41, UR41, 0x8, URZ ;  /* 0x0000000829297899 */ /* 0x000fe2000800063f */
[----:B------:R-:W-:Y:S01]  /*8e70*/  ULDC UR8, c[0x0][0x288] ;  /* 0x0000a20000087ab9 */ /* 0x000fe20000000800 */
[----:B------:R-:W-:-:S02]  /*8e80*/  UIMAD UR4, UR43, UR9, UR4 ;  /* 0x000000092b0472a4 */ /* 0x000fc4000f8e0204 */
[----:B------:R-:W-:Y:S01]  /*8e90*/  UIADD3 UR39, UR44, UR39, URZ ;  /* 0x000000272c277290 */ /* 0x000fe2000fffe03f */
[----:B------:R-:W-:Y:S01]  /*8ea0*/  ULDC UR9, c[0x0][0x284] ;  /* 0x0000a10000097ab9 */ /* 0x000fe20000000800 */
[----:B------:R-:W-:Y:S01]  /*8eb0*/  UISETP.GE.U32.AND UP1, UPT, UR44, 0x7, UPT ;  /* 0x000000072c00788c */ /* 0x000fe2000bf26070 */
[----:B------:R-:W-:Y:S01]  /*8ec0*/  IMAD.U32 R17, RZ, RZ, UR9 ;  /* 0x00000009ff117e24 */ /* 0x000fe2000f8e00ff */
[----:B------:R-:W-:-:S04]  /*8ed0*/  UISETP.GT.U32.AND UP0, UPT, UR39, 0x6, UPT ;  /* 0x000000062700788c */ /* 0x000fc8000bf04070 */
[----:B------:R-:W-:Y:S01]  /*8ee0*/  UISETP.LT.U32.AND UP0, UPT, UR44, 0x7, UP0 ;  /* 0x000000072c00788c */ /* 0x000fe20008701070 */
[C---:B0-----:R-:W-:Y:S01]  /*8ef0*/  IMAD.SHL.U32 R18, R8.reuse, 0x2, RZ ;  /* 0x0000000208127824 */ /* 0x041fe200078e00ff */
[----:B------:R-:W-:Y:S02]  /*8f00*/  SHF.R.U32.HI R0, RZ, 0x2, R8 ;  /* 0x00000002ff007819 */ /* 0x000fe40000011608 */
[----:B------:R-:W-:Y:S02]  /*8f10*/  LOP3.LUT R5, R8, 0x60, RZ, 0xc0, !PT ;  /* 0x0000006008057812 */ /* 0x000fe400078ec0ff */
[----:B------:R-:W-:Y:S02]  /*8f20*/  LOP3.LUT R18, R18, 0x6, RZ, 0xc0, !PT ;  /* 0x0000000612127812 */ /* 0x000fe400078ec0ff */
[----:B------:R-:W-:Y:S02]  /*8f30*/  LOP3.LUT R0, R0, 0x7, RZ, 0xc0, !PT ;  /* 0x0000000700007812 */ /* 0x000fe400078ec0ff */
[----:B------:R-:W-:Y:S01]  /*8f40*/  PRMT R18, R18, R19, UR42 ;  /* 0x0000002a12127e16 */ /* 0x000fe20008000013 */
[----:B------:R-:W-:Y:S01]  /*8f50*/  USHF.L.U32 UR42, UR42, 0x8, URZ ;  /* 0x000000082a2a7899 */ /* 0x000fe2000800063f */
[----:B------:R-:W-:-:S02]  /*8f60*/  SHF.R.U32.HI R5, RZ, 0x1, R5 ;  /* 0x00000001ff057819 */ /* 0x000fc40000011605 */
[----:B------:R-:W-:Y:S01]  /*8f70*/  LOP3.LUT R3, R3, 0x40, R0, 0xe2, !PT ;  /* 0x0000004003037812 */ /* 0x000fe200078ee200 */
[----:B------:R-:W-:Y:S01]  /*8f80*/  UISETP.GE.AND UP2, UPT, UR42, UR8, UPT ;  /* 0x000000082a00728c */ /* 0x000fe2000bf46270 */
[----:B------:R-:W-:Y:S02]  /*8f90*/  SHF.R.S32.HI R19, RZ, 0x1f, R18 ;  /* 0x0000001fff137819 */ /* 0x000fe40000011412 */
[----:B------:R-:W-:Y:S01]  /*8fa0*/  IADD3 R0, RZ, -R5, -R0 ;  /* 0x80000005ff007210 */ /* 0x000fe20007ffe800 */
[----:B------:R-:W-:Y:S01]  /*8fb0*/  UISETP.GE.OR UP2, UPT, UR41, UR9, UP2 ;  /* 0x000000092900728c */ /* 0x000fe20009746670 */
[----:B------:R-:W-:Y:S01]  /*8fc0*/  LOP3.LUT R3, R3, UR6, R5, 0xfe, !PT ;  /* 0x0000000603037c12 */ /* 0x000fe2000f8efe05 */
[----:B------:R-:W-:-:S04]  /*8fd0*/  IMAD.WIDE.U32 R6, R6, UR43, R18 ;  /* 0x0000002b06067c25 */ /* 0x000fc8000f8e0012 */
[----:B------:R-:W-:Y:S01]  /*8fe0*/  IMAD R0, R4, -0x40, R0 ;  /* 0xffffffc004007824 */ /* 0x000fe200078e0200 */
[----:B------:R-:W-:Y:S01]  /*8ff0*/  MOV R4, 0xfffffffe ;  /* 0xfffffffe00047802 */ /* 0x000fe20000000f00 */
[----:B------:R-:W-:Y:S01]  /*9000*/  VIADD R7, R7, UR4 ;  /* 0x0000000407077c36 */ /* 0x000fe20008000000 */
[----:B------:R-:W-:Y:S01]  /*9010*/  UIMAD.WIDE.U32 UR4, UR39, 0x24924925, URZ ;  /* 0x24924925270478a5 */ /* 0x000fe2000f8e003f */
[----:B------:R-:W-:Y:S02]  /*9020*/  PLOP3.LUT P0, PT, PT, PT, UP2, 0x80, 0x0 ;  /* 0x000000000000781c */ /* 0x000fe40003f0f028 */
[----:B------:R-:W-:Y:S01]  /*9030*/  IADD3 R17, R17, -UR41, R0 ;  /* 0x8000002911117c10 */ /* 0x000fe2000fffe000 */
[----:B------:R-:W-:Y:S01]  /*9040*/  UIADD3 UR4, UR39, -UR5, URZ ;  /* 0x8000000527047290 */ /* 0x000fe2000fffe03f */
[----:B------:R-:W-:Y:S01]  /*9050*/  LOP3.LUT R0, R8, 0x3, RZ, 0xc0, !PT ;  /* 0x0000000308007812 */ /* 0x000fe200078ec0ff */
[----:B------:R-:W-:Y:S02]  /*9060*/  UMOV UR41, 0xffffffff ;  /* 0xffffffff00297882 */ /* 0x000fe40000000000 */
[----:B------:R-:W-:-:S02]  /*9070*/  ULEA.HI UR4, UR4, UR5, URZ, 0x1f ;  /* 0x0000000504047291 */ /* 0x000fc4000f8ff83f */
[----:B------:R-:W-:Y:S01]  /*9080*/  IMAD R0, R0, R4, UR8 ;  /* 0x0000000800007e24 */ /* 0x000fe2000f8e0204 */
[----:B------:R-:W-:Y:S02]  /*9090*/  USEL UR8, URZ, 0x1, !UP0 ;  /* 0x000000013f087887 */ /* 0x000fe4000c000000 */
[----:B------:R-:W-:Y:S01]  /*90a0*/  USHF.R.U32.HI UR4, URZ, 0x2, UR4 ;  /* 0x000000023f047899 */ /* 0x000fe20008011604 */
[----:B------:R-:W-:Y:S01]  /*90b0*/  VIADD R0, R0, -UR42 ;  /* 0x8000002a00007c36 */ /* 0x000fe20008000000 */
[----:B------:R-:W-:Y:S02]  /*90c0*/  ULOP3.LUT UR38, UR38, UR8, URZ, 0x3c, !UPT ;  /* 0x0000000826267292 */ /* 0x000fe4000f8e3c3f */
[----:B------:R-:W-:Y:S02]  /*90d0*/  UIMAD UR39, UR4, -0x7, UR39 ;  /* 0xfffffff9042778a4 */ /* 0x000fe4000f8e0227 */
[----:B------:R-:W-:Y:S01]  /*90e0*/  @UP1 ULOP3.LUT UR38, UR38, 0x1, UR4, 0x78, !UPT ;  /* 0x0000000126261892 */ /* 0x000fe2000f8e7804 */
[----:B------:R-:W-:Y:S11]  /*90f0*/  @P0 BRA `(.L_x_28) ;  /* 0x0000010400d80947 */ /* 0x000ff60003800000 */
[----:B------:R-:W-:Y:S01]  /*9100*/  FSETP.NEU.AND P0, PT, R16, RZ, PT ;  /* 0x000000ff1000720b */ /* 0x000fe20003f0d000 */
[----:B------:R-:W-:Y:S01]  /*9110*/  ULDC.64 UR8, c[0x0][0x5c8] ;  /* 0x0001720000087ab9 */ /* 0x000fe20000000a00 */
[----:B------:R-:W-:Y:S01]  /*9120*/  ISETP.GT.AND P3, PT, R17, RZ, PT ;  /* 0x000000ff1100720c */ /* 0x000fe20003f64270 */
[----:B------:R-:W-:Y:S01]  /*9130*/  UIMAD UR4, UR7, UR8, URZ ;  /* 0x00000008070472a4 */ /* 0x000fe2000f8e023f */
[----:B------:R-:W-:Y:S01]  /*9140*/  IMAD.U32 R10, RZ, RZ, UR9 ;  /* 0x00000009ff0a7e24 */ /* 0x000fe2000f8e00ff */
[----:B------:R-:W-:Y:S01]  /*9150*/  BSSY B0, `(.L_x_28) ;  /* 0x0001070000007945 */ /* 0x000fe20003800000 */
[----:B------:R-:W-:Y:S01]  /*9160*/  IMAD.WIDE.U32 R6, R3, UR8, R6 ;  /* 0x0000000803067c25 */ /* 0x000fe2000f8e0006 */
[----:B------:R-:W-:-:S03]  /*9170*/  ISETP.GT.AND P1, PT, R0, RZ, P3 ;  /* 0x000000ff0000720c */ /* 0x000fc60001f24270 */
[----:B------:R-:W-:-:S04]  /*9180*/  IMAD R10, R3, R10, UR4 ;  /* 0x00000004030a7e24 */ /* 0x000fc8000f8e020a */
[----:B------:R-:W-:Y:S01]  /*9190*/  IMAD.IADD R10, R7, 0x1, R10 ;  /* 0x00000001070a7824 */ /* 0x000fe200078e020a */
[----:B------:R-:W-:Y:S06]  /*91a0*/  @!P0 BRA `(.L_x_29) ;  /* 0x000000b800108947 */ /* 0x000fec0003800000 */
[----:B------:R-:W0:Y:S01]  /*91b0*/  LDC.64 R22, c[0x0][0x5b8] ;  /* 0x00016e00ff167b82 */ /* 0x000e220000000a00 */
[----:B------:R-:W2:Y:S01]  /*91c0*/  LDL.LU R11, [R1] ;  /* 0x00000000010b7983 */ /* 0x000ea20000300800 */
[----:B------:R-:W-:-:S06]  /*91d0*/  ULDC.64 UR4, c[0x0][0x5c0] ;  /* 0x0001700000047ab9 */ /* 0x000fcc0000000a00 */
[----:B------:R-:W1:Y:S08]  /*91e0*/  LDC.64 R14, c[0x0][0x5b0] ;  /* 0x00016c00ff0e7b82 */ /* 0x000e700000000a00 */
[----:B------:R-:W3:Y:S01]  /*91f0*/  LDC.64 R12, c[0x0][0x5a8] ;  /* 0x00016a00ff0c7b82 */ /* 0x000ee20000000a00 */
[C---:B0-----:R-:W-:Y:S02]  /*9200*/  IMAD R157, R22.reuse, UR10, RZ ;  /* 0x0000000a169d7c24 */ /* 0x041fe4000f8e02ff */
[----:B------:R-:W-:-:S04]  /*9210*/  IMAD.WIDE.U32 R152, R22, UR43, R18 ;  /* 0x0000002b16987c25 */ /* 0x000fc8000f8e0012 */
[----:B------:R-:W-:Y:S02]  /*9220*/  IMAD R157, R23, UR43, R157 ;  /* 0x0000002b179d7c24 */ /* 0x000fe4000f8e029d */
[----:B-1----:R-:W-:Y:S02]  /*9230*/  IMAD R156, R14, UR7, RZ ;  /* 0x000000070e9c7c24 */ /* 0x002fe4000f8e02ff */
[----:B------:R-:W-:Y:S01]  /*9240*/  IMAD.MOV.U32 R20, RZ, RZ, R152 ;  /* 0x000000ffff147224 */ /* 0x000fe200078e0098 */
[----:B------:R-:W-:Y:S01]  /*9250*/  IADD3 R21, R153, R157, RZ ;  /* 0x0000009d99157210 */ /* 0x000fe20007ffe0ff */
[C---:B------:R-:W-:Y:S02]  /*9260*/  IMAD R156, R3.reuse, R15, R156 ;  /* 0x0000000f039c7224 */ /* 0x040fe400078e029c */
[----:B------:R-:W-:-:S04]  /*9270*/  IMAD.WIDE.U32 R4, R3, R14, R20 ;  /* 0x0000000e03047225 */ /* 0x000fc800078e0014 */
[----:B------:R-:W-:Y:S01]  /*9280*/  IMAD.IADD R5, R5, 0x1, R156 ;  /* 0x0000000105057824 */ /* 0x000fe200078e029c */
[----:B---3--:R-:W-:-:S04]  /*9290*/  LEA R8, P0, R4, R12, 0x1 ;  /* 0x0000000c04087211 */ /* 0x008fc800078008ff */
[----:B------:R-:W-:-:S05]  /*92a0*/  LEA.HI.X R9, R4, R13, R5, 0x1, P0 ;  /* 0x0000000d04097211 */ /* 0x000fca00000f0c05 */
[----:B------:R-:W3:Y:S01]  /*92b0*/  @P1 LDG.E.LTC128B.U16 R23, desc[UR36][R8.64] ;  /* 0x0000002408171981 */ /* 0x000ee2000c1e1520 */
[----:B------:R-:W-:Y:S01]  /*92c0*/  BSSY B1, `(.L_x_30) ;  /* 0x0000011000017945 */ /* 0x000fe20003800000 */
[----:B---3--:R-:W-:-:S04]  /*92d0*/  IMAD.U32 R4, R23, 0x10000, RZ ;  /* 0x0001000017047824 */ /* 0x008fc800078e00ff */
[----:B------:R-:W-:-:S04]  /*92e0*/  FMUL R4, R4, R16 ;  /* 0x0000001004047220 */ /* 0x000fc80000400000 */
[----:B--2---:R-:W-:Y:S01]  /*92f0*/  FFMA R7, R11, R2, R4 ;  /* 0x000000020b077223 */ /* 0x004fe20000000004 */
[----:B------:R-:W-:-:S04]  /*9300*/  LEA R4, P0, R6, UR4, 0x1 ;  /* 0x0000000406047c11 */ /* 0x000fc8000f8008ff */
[----:B------:R-:W-:Y:S02]  /*9310*/  LEA.HI.X R5, R6, UR5, R10, 0x1, P0 ;  /* 0x0000000506057c11 */ /* 0x000fe400080f0c0a */
[----:B------:R-:W-:-:S05]  /*9320*/  F2FP.BF16.F32.PACK_AB R6, RZ, R7 ;  /* 0x00000007ff06723e */ /* 0x000fca00000010ff */
[----:B------:R0:W-:Y:S02]  /*9330*/  @P1 STG.E.U16 desc[UR36][R4.64], R6 ;  /* 0x0000000604001986 */ /* 0x0001e4000c101524 */
[----:B0-----:R-:W-:-:S05]  /*9340*/  IMAD.WIDE.U32 R6, R3, R14, R18 ;  /* 0x0000000e03067225 */ /* 0x001fca00078e0012 */
[----:B------:R-:W-:-:S03]  /*9350*/  IADD3 R7, R156, R7, RZ ;  /* 0x000000079c077210 */ /* 0x000fc60007ffe0ff */
[----:B------:R-:W-:-:S04]  /*9360*/  IMAD.WIDE.U32 R6, R22, UR43, R6 ;  /* 0x0000002b16067c25 */ /* 0x000fc8000f8e0006 */
[----:B------:R-:W-:Y:S01]  /*9370*/  IMAD.IADD R7, R157, 0x1, R7 ;  /* 0x000000019d077824 */ /* 0x000fe200078e0207 */
[----:B------:R-:W-:-:S04]  /*9380*/  LEA R10, P0, R6, R12, 0x1 ;  /* 0x0000000c060a7211 */ /* 0x000fc800078008ff */
[----:B------:R-:W-:Y:S02]  /*9390*/  LEA.HI.X R11, R6, R13, R7, 0x1, P0 ;  /* 0x0000000d060b7211 */ /* 0x000fe400000f0c07 */
[----:B------:R-:W-:-:S13]  /*93a0*/  ISETP.GT.AND P0, PT, R0, 0x1, P3 ;  /* 0x000000010000780c */ /* 0x000fda0001f04270 */
[----:B------:R-:W-:Y:S05]  /*93b0*/  @!P0 BRA `(.L_x_31) ;  /* 0x0000000000048947 */ /* 0x000fea0003800000 */
[----:B------:R0:W5:Y:S02]  /*93c0*/  LDG.E.LTC128B.U16 R23, desc[UR36][R10.64+0x2] ;  /* 0x000002240a177981 */ /* 0x000164000c1e1520 */
.L_x_31:
[----:B------:R-:W-:Y:S05]  /*93d0*/  BSYNC B1 ;  /* 0x0000000000017941 */ /* 0x000fea0003800000 */
.L_x_30:
[----:B------:R-:W2:Y:S01]  /*93e0*/  LDL.LU R7, [R1+0x4] ;  /* 0x0000040001077983 */ /* 0x000ea20000300800 */
[----:B-----5:R-:W-:Y:S01]  /*93f0*/  IMAD.U32 R6, R23, 0x10000, RZ ;  /* 0x0001000017067824 */ /* 0x020fe200078e00ff */
[C---:B------:R-:W-:Y:S01]  /*9400*/  SHF.L.U64.HI R155, R14.reuse, 0x3, R15 ;  /* 0x000000030e9b7819 */ /* 0x040fe2000001020f */
[----:B------:R-:W-:Y:S01]  /*9410*/  IMAD.SHL.U32 R154, R14, 0x8, RZ ;  /* 0x000000080e9a7824 */ /* 0x000fe200078e00ff */
[----:B------:R-:W3:Y:S01]  /*9420*/  LDL.LU R158, [R1+0x8] ;  /* 0x00000800019e7983 */ /* 0x000ee20000300800 */
[----:B------:R-:W-:-:S04]  /*9430*/  FMUL R6, R6, R16 ;  /* 0x0000001006067220 */ /* 0x000fc80000400000 */
[----:B--2---:R-:W-:-:S05]  /*9440*/  FFMA R6, R7, R2, R6 ;  /* 0x0000000207067223 */ /* 0x004fca0000000006 */
[----:B------:R-:W-:-:S05]  /*9450*/  F2FP.BF16.F32.PACK_AB R6, RZ, R6 ;  /* 0x00000006ff06723e */ /* 0x000fca00000010ff */
[----:B------:R1:W-:Y:S01]  /*9460*/  @P0 STG.E.U16 desc[UR36][R4.64+0x2], R6 ;  /* 0x0000020604000986 */ /* 0x0003e2000c101524 */
[----:B------:R-:W-:-:S04]  /*9470*/  ISETP.GT.AND P0, PT, R17, 0x8, PT ;  /* 0x000000081100780c */ /* 0x000fc80003f04270 */
[----:B------:R-:W-:Y:S01]  /*9480*/  ISETP.GT.AND P1, PT, R0, RZ, P0 ;  /* 0x000000ff0000720c */ /* 0x000fe20000724270 */
[----:B-1----:R-:W-:-:S05]  /*9490*/  IMAD.WIDE.U32 R6, R3, R14, R154 ;  /* 0x0000000e03067225 */ /* 0x002fca00078e009a */
[----:B------:R-:W-:Y:S02]  /*94a0*/  IADD3 R156, R156, R7, RZ ;  /* 0x000000079c9c7210 */ /* 0x000fe40007ffe0ff */
[----:B------:R-:W-:-:S05]  /*94b0*/  IADD3 R7, P2, R152, R6, RZ ;  /* 0x0000000698077210 */ /* 0x000fca0007f5e0ff */
[----:B------:R-:W-:Y:S01]  /*94c0*/  IMAD.X R9, R156, 0x1, R21, P2 ;  /* 0x000000019c097824 */ /* 0x000fe200010e0615 */
[----:B------:R-:W-:-:S04]  /*94d0*/  LEA R8, P2, R7, R12, 0x1 ;  /* 0x0000000c07087211 */ /* 0x000fc800078408ff */
[----:B------:R-:W-:-:S05]  /*94e0*/  LEA.HI.X R9, R7, R13, R9, 0x1, P2 ;  /* 0x0000000d07097211 */ /* 0x000fca00010f0c09 */
[----:B------:R1:W2:Y:S01]  /*94f0*/  @P1 LDG.E.LTC128B.U16 R23, desc[UR36][R8.64] ;  /* 0x0000002408171981 */ /* 0x0002a2000c1e1520 */
[----:B------:R-:W-:Y:S01]  /*9500*/  IADD3 R6, P2, R18, R6, RZ ;  /* 0x0000000612067210 */ /* 0x000fe20007f5e0ff */
[----:B------:R-:W-:Y:S01]  /*9510*/  BSSY B1, `(.L_x_32) ;  /* 0x0000016000017945 */ /* 0x000fe20003800000 */
[----:B------:R-:W-:-:S03]  /*9520*/  ISETP.GT.AND P4, PT, R0, 0x1, P0 ;  /* 0x000000010000780c */ /* 0x000fc60000784270 */
[----:B------:R-:W-:Y:S02]  /*9530*/  IMAD.X R7, R19, 0x1, R156, P2 ;  /* 0x0000000113077824 */ /* 0x000fe400010e069c */
[----:B------:R-:W-:Y:S02]  /*9540*/  IMAD.U32 R156, RZ, RZ, UR9 ;  /* 0x00000009ff9c7e24 */ /* 0x000fe4000f8e00ff */
[----:B------:R-:W-:-:S04]  /*9550*/  IMAD.WIDE.U32 R6, R22, UR43, R6 ;  /* 0x0000002b16067c25 */ /* 0x000fc8000f8e0006 */
[----:B------:R-:W-:Y:S01]  /*9560*/  IMAD.IADD R7, R157, 0x1, R7 ;  /* 0x000000019d077824 */ /* 0x000fe200078e0207 */
[----:B-1----:R-:W-:-:S04]  /*9570*/  LEA R8, P2, R6, R12, 0x1 ;  /* 0x0000000c06087211 */ /* 0x002fc800078408ff */
[----:B------:R-:W-:Y:S02]  /*9580*/  LEA.HI.X R9, R6, R13, R7, 0x1, P2 ;  /* 0x0000000d06097211 */ /* 0x000fe400010f0c07 */
[----:B--2---:R-:W-:-:S05]  /*9590*/  SHF.L.U32 R6, R23, 0x10, RZ ;  /* 0x0000001017067819 */ /* 0x004fca00000006ff */
[----:B------:R-:W-:-:S04]  /*95a0*/  FMUL R6, R6, R16 ;  /* 0x0000001006067220 */ /* 0x000fc80000400000 */
[----:B---3--:R-:W-:Y:S01]  /*95b0*/  FFMA R7, R158, R2, R6 ;  /* 0x000000029e077223 */ /* 0x008fe20000000006 */
[----:B------:R-:W-:Y:S02]  /*95c0*/  IMAD.U32 R158, RZ, RZ, UR8 ;  /* 0x00000008ff9e7e24 */ /* 0x000fe4000f8e00ff */
[----:B------:R-:W-:Y:S02]  /*95d0*/  IMAD.U32 R6, RZ, RZ, UR8 ;  /* 0x00000008ff067e24 */ /* 0x000fe4000f8e00ff */
[----:B------:R-:W-:Y:S02]  /*95e0*/  F2FP.BF16.F32.PACK_AB R7, RZ, R7 ;  /* 0x00000007ff07723e */ /* 0x000fe400000010ff */
[----:B------:R-:W-:Y:S02]  /*95f0*/  SHF.L.U32 R158, R158, 0x4, RZ ;  /* 0x000000049e9e7819 */ /* 0x000fe400000006ff */
[----:B------:R-:W-:Y:S02]  /*9600*/  SHF.L.U64.HI R156, R6, 0x4, R156 ;  /* 0x00000004069c7819 */ /* 0x000fe4000001029c */
[----:B------:R-:W-:-:S02]  /*9610*/  IADD3 R6, P2, R158, R4, RZ ;  /* 0x000000049e067210 */ /* 0x000fc40007f5e0ff */
[----:B------:R-:W-:-:S03]  /*9620*/  PRMT R159, R7, 0x7610, R159 ;  /* 0x00007610079f7816 */ /* 0x000fc6000000009f */
[----:B------:R-:W-:-:S05]  /*9630*/  IMAD.X R7, R156, 0x1, R5, P2 ;  /* 0x000000019c077824 */ /* 0x000fca00010e0605 */
[----:B------:R1:W-:Y:S01]  /*9640*/  @P1 STG.E.U16 desc[UR36][R6.64], R159 ;  /* 0x0000009f06001986 */ /* 0x0003e2000c101524 */
[----:B------:R-:W-:Y:S05]  /*9650*/  @!P4 BRA `(.L_x_33) ;  /* 0x000000000004c947 */ /* 0x000fea0003800000 */
[----:B------:R2:W5:Y:S02]  /*9660*/  LDG.E.LTC128B.U16 R23, desc[UR36][R8.64+0x2] ;  /* 0x0000022408177981 */ /* 0x000564000c1e1520 */
.L_x_33:
[----:B------:R-:W-:Y:S05]  /*9670*/  BSYNC B1 ;  /* 0x0000000000017941 */ /* 0x000fea0003800000 */
.L_x_32:
[----:B------:R-:W3:Y:S01]  /*9680*/  LDL.LU R161, [R1+0xc] ;  /* 0x00000c0001a17983 */ /* 0x000ee20000300800 */
[----:B-1---5:R-:W-:Y:S01]  /*9690*/  IMAD.U32 R159, R23, 0x10000, RZ ;  /* 0x00010000179f7824 */ /* 0x022fe200078e00ff */
[----:B------:R-:W-:Y:S01]  /*96a0*/  ISETP.GT.AND P1, PT, R0, 0x8, P3 ;  /* 0x000000080000780c */ /* 0x000fe20001f24270 */
[----:B------:R-:W-:Y:S02]  /*96b0*/  BSSY B1, `(.L_x_34) ;  /* 0x0000007000017945 */ /* 0x000fe40003800000 */
[----:B------:R-:W-:-:S04]  /*96c0*/  FMUL R159, R159, R16 ;  /* 0x000000109f9f7220 */ /* 0x000fc80000400000 */
[----:B---3--:R-:W-:-:S05]  /*96d0*/  FFMA R159, R161, R2, R159 ;  /* 0x00000002a19f7223 */ /* 0x008fca000000009f */
[----:B------:R-:W-:-:S05]  /*96e0*/  F2FP.BF16.F32.PACK_AB R159, RZ, R159 ;  /* 0x0000009fff9f723e */ /* 0x000fca00000010ff */
[----:B------:R1:W-:Y:S01]  /*96f0*/  @P4 STG.E.U16 desc[UR36][R6.64+0x2], R159 ;  /* 0x0000029f06004986 */ /* 0x0003e2000c101524 */
[----:B------:R-:W-:Y:S05]  /*9700*/  @!P1 BRA `(.L_x_35) ;  /* 0x0000000000049947 */ /* 0x000fea0003800000 */
[----:B------:R3:W5:Y:S02]  /*9710*/  LDG.E.LTC128B.U16 R23, desc[UR36][R10.64+0x10] ;  /* 0x000010240a177981 */ /* 0x000764000c1e1520 */
.L_x_35:
[----:B------:R-:W-:Y:S05]  /*9720*/  BSYNC B1 ;  /* 0x0000000000017941 */ /* 0x000fea0003800000 */
.L_x_34:
[----:B------:R-:W4:Y:S01]  /*9730*/  LDL.LU R161, [R1+0x10] ;  /* 0x0000100001a17983 */ /* 0x000f220000300800 */
[----:B-1---5:R-:W-:Y:S01]  /*9740*/  IMAD.U32 R159, R23, 0x10000, RZ ;  /* 0x00010000179f7824 */ /* 0x022fe200078e00ff */
[----:B------:R-:W-:Y:S01]  /*9750*/  ISETP.GT.AND P2, PT, R0, 0x9, P3 ;  /* 0x000000090000780c */ /* 0x000fe20001f44270 */
[----:B------:R-:W-:Y:S02]  /*9760*/  BSSY B1, `(.L_x_36) ;  /* 0x0000007000017945 */ /* 0x000fe40003800000 */
[----:B------:R-:W-:-:S04]  /*9770*/  FMUL R159, R159, R16 ;  /* 0x000000109f9f7220 */ /* 0x000fc80000400000 */
[----:B----4-:R-:W-:-:S05]  /*9780*/  FFMA R159, R161, R2, R159 ;  /* 0x00000002a19f7223 */ /* 0x010fca000000009f */
[----:B------:R-:W-:-:S05]  /*9790*/  F2FP.BF16.F32.PACK_AB R159, RZ, R159 ;  /* 0x0000009fff9f723e */ /* 0x000fca00000010ff */
[----:B------:R1:W-:Y:S01]  /*97a0*/  @P1 STG.E.U16 desc[UR36][R4.64+0x10], R159 ;  /* 0x0000109f04001986 */ /* 0x0003e2000c101524 */
[----:B------:R-:W-:Y:S05]  /*97b0*/  @!P2 BRA `(.L_x_37) ;  /* 0x000000000004a947 */ /* 0x000fea0003800000 */
[----:B------:R4:W5:Y:S02]  /*97c0*/  LDG.E.LTC128B.U16 R23, desc[UR36][R10.64+0x12] ;  /* 0x000012240a177981 */ /* 0x000964000c1e1520 */
.L_x_37:
[----:B------:R-:W-:Y:S05]  /*97d0*/  BSYNC B1 ;  /* 0x0000000000017941 */ /* 0x000fea0003800000 */
.L_x_36:
[----:B------:R-:W2:Y:S01]  /*97e0*/  LDL.LU R161, [R1+0x14] ;  /* 0x0000140001a17983 */ /* 0x000ea20000300800 */
[----:B-1---5:R-:W-:Y:S01]  /*97f0*/  SHF.L.U32 R159, R23, 0x10, RZ ;  /* 0x00000010179f7819 */ /* 0x022fe200000006ff */
[----:B------:R-:W-:Y:S01]  /*9800*/  BSSY B1, `(.L_x_38) ;  /* 0x0000008000017945 */ /* 0x000fe20003800000 */
[----:B------:R-:W-:-:S03]  /*9810*/  ISETP.GT.AND P1, PT, R0, 0x8, P0 ;  /* 0x000000080000780c */ /* 0x000fc60000724270 */
[----:B------:R-:W-:-:S04]  /*9820*/  FMUL R159, R159, R16 ;  /* 0x000000109f9f7220 */ /* 0x000fc80000400000 */
[----:B--2---:R-:W-:-:S05]  /*9830*/  FFMA R159, R161, R2, R159 ;  /* 0x00000002a19f7223 */ /* 0x004fca000000009f */
[----:B------:R-:W-:-:S05]  /*9840*/  F2FP.BF16.F32.PACK_AB R159, RZ, R159 ;  /* 0x0000009fff9f723e */ /* 0x000fca00000010ff */
[----:B------:R1:W-:Y:S01]  /*9850*/  @P2 STG.E.U16 desc[UR36][R4.64+0x12], R159 ;  /* 0x0000129f04002986 */ /* 0x0003e2000c101524 */
[----:B------:R-:W-:Y:S05]  /*9860*/  @!P1 BRA `(.L_x_39) ;  /* 0x0000000000049947 */ /* 0x000fea0003800000 */
[----:B------:R2:W5:Y:S02]  /*9870*/  LDG.E.LTC128B.U16 R23, desc[UR36][R8.64+0x10] ;  /* 0x0000102408177981 */ /* 0x000564000c1e1520 */
.L_x_39:
[----:B------:R-:W-:Y:S05]  /*9880*/  BSYNC B1 ;  /* 0x0000000000017941 */ /* 0x000fea0003800000 */
.L_x_38:
        /* <DEDUP_REMOVED lines=10> */
.L_x_41:
[----:B------:R-:W-:Y:S05]  /*9930*/  BSYNC B1 ;  /* 0x0000000000017941 */ /* 0x000fea0003800000 */
.L_x_40:
[----:B------:R-:W2:Y:S01]  /*9940*/  LDL.LU R161, [R1+0x1c] ;  /* 0x00001c0001a17983 */ /* 0x000ea20000300800 */
[----:B-1---5:R-:W-:Y:S01]  /*9950*/  IMAD.U32 R159, R23, 0x10000, RZ ;  /* 0x00010000179f7824 */ /* 0x022fe200078e00ff */
[----:B------:R-:W-:Y:S01]  /*9960*/  ISETP.GT.AND P1, PT, R0, 0x10, P3 ;  /* 0x000000100000780c */ /* 0x000fe20001f24270 */
[----:B------:R-:W-:Y:S02]  /*9970*/  BSSY B1, `(.L_x_42) ;  /* 0x0000007000017945 */ /* 0x000fe40003800000 */
[----:B------:R-:W-:-:S04]  /*9980*/  FMUL R159, R159, R16 ;  /* 0x000000109f9f7220 */ /* 0x000fc80000400000 */
[----:B--2---:R-:W-:-:S05]  /*9990*/  FFMA R159, R161, R2, R159 ;  /* 0x00000002a19f7223 */ /* 0x004fca000000009f */
[----:B------:R-:W-:-:S05]  /*99a0*/  F2FP.BF16.F32.PACK_AB R159, RZ, R159 ;  /* 0x0000009fff9f723e */ /* 0x000fca00000010ff */
[----:B------:R1:W-:Y:S01]  /*99b0*/  @P2 STG.E.U16 desc[UR36][R6.64+0x12], R159 ;  /* 0x0000129f06002986 */ /* 0x0003e2000c101524 */
[----:B------:R-:W-:Y:S05]  /*99c0*/  @!P1 BRA `(.L_x_43) ;  /* 0x0000000000049947 */ /* 0x000fea0003800000 */
[----:B------:R2:W5:Y:S02]  /*99d0*/  LDG.E.LTC128B.U16 R23, desc[UR36][R10.64+0x20] ;  /* 0x000020240a177981 */ /* 0x000564000c1e1520 */
.L_x_43:
[----:B------:R-:W-:Y:S05]  /*99e0*/  BSYNC B1 ;  /* 0x0000000000017941 */ /* 0x000fea0003800000 */
.L_x_42:
        /* <DEDUP_REMOVED lines=10> */
.L_x_45:
[----:B------:R-:W-:Y:S05]  /*9a90*/  BSYNC B1 ;  /* 0x0000000000017941 */ /* 0x000fea0003800000 */
.L_x_44:
        /* <DEDUP_REMOVED lines=10> */
.L_x_47:
[----:B------:R-:W-:Y:S05]  /*9b40*/  BSYNC B1 ;  /* 0x0000000000017941 */ /* 0x000fea0003800000 */
.L_x_46:
        /* <DEDUP_REMOVED lines=10> */
.L_x_49:
[----:B------:R-:W-:Y:S05]  /*9bf0*/  BSYNC B1 ;  /* 0x0000000000017941 */ /* 0x000fea0003800000 */
.L_x_48:
        /* <DEDUP_REMOVED lines=10> */
.L_x_51:
[----:B------:R-:W-:Y:S05]  /*9ca0*/  BSYNC B1 ;  /* 0x0000000000017941 */ /* 0x000fea0003800000 */
.L_x_50:
        /* <DEDUP_REMOVED lines=10> */
.L_x_53:
[----:B------:R-:W-:Y:S05]  /*9d50*/  BSYNC B1 ;  /* 0x0000000000017941 */ /* 0x000fea0003800000 */
.L_x_52:
        /* <DEDUP_REMOVED lines=10> */
.L_x_55:
[----:B------:R-:W-:Y:S05]  /*9e00*/  BSYNC B1 ;  /* 0x0000000000017941 */ /* 0x000fea0003800000 */
.L_x_54:
        /* <DEDUP_REMOVED lines=10> */
.L_x_57:
[----:B------:R-:W-:Y:S05]  /*9eb0*/  BSYNC B1 ;  /* 0x0000000000017941 */ /* 0x000fea0003800000 */
.L_x_56:
        /* <DEDUP_REMOVED lines=10> */
.L_x_59:
[----:B------:R-:W-:Y:S05]  /*9f60*/  BSYNC B1 ;  /* 0x0000000000017941 */ /* 0x000fea0003800000 */
.L_x_58:
        /* <DEDUP_REMOVED lines=10> */
.L_x_61:
[----:B------:R-:W-:Y:S05]  /*a010*/  BSYNC B1 ;  /* 0x0000000000017941 */ /* 0x000fea0003800000 */
.L_x_60:
        /* <DEDUP_REMOVED lines=10> */
.L_x_63:
[----:B------:R-:W-:Y:S05]  /*a0c0*/  BSYNC B1 ;  /* 0x0000000000017941 */ /* 0x000fea0003800000 */
.L_x_62:
        /* <DEDUP_REMOVED lines=10> */
.L_x_65:
[----:B------:R-:W-:Y:S05]  /*a170*/  BSYNC B1 ;  /* 0x0000000000017941 */ /* 0x000fea0003800000 */
.L_x_64:
        /* <DEDUP_REMOVED lines=10> */
.L_x_67:
[----:B------:R-:W-:Y:S05]  /*a220*/  BSYNC B1 ;  /* 0x0000000000017941 */ /* 0x000fea0003800000 */
.L_x_66:
        /* <DEDUP_REMOVED lines=10> */
.L_x_69:
[----:B------:R-:W-:Y:S05]  /*a2d0*/  BSYNC B1 ;  /* 0x0000000000017941 */ /* 0x000fea0003800000 */
.L_x_68:
        /* <DEDUP_REMOVED lines=10> */
.L_x_71:
[----:B------:R-:W-:Y:S05]  /*a380*/  BSYNC B1 ;  /* 0x0000000000017941 */ /* 0x000fea0003800000 */
.L_x_70:
        /* <DEDUP_REMOVED lines=10> */
.L_x_73:
[----:B------:R-:W-:Y:S05]  /*a430*/  BSYNC B1 ;  /* 0x0000000000017941 */ /* 0x000fea0003800000 */
.L_x_72:
        /* <DEDUP_REMOVED lines=10> */
.L_x_75:
[----:B------:R-:W-:Y:S05]  /*a4e0*/  BSYNC B1 ;  /* 0x0000000000017941 */ /* 0x000fea0003800000 */
.L_x_74:
        /* <DEDUP_REMOVED lines=10> */
.L_x_77:
[----:B------:R-:W-:Y:S05]  /*a590*/  BSYNC B1 ;  /* 0x0000000000017941 */ /* 0x000fea0003800000 */
.L_x_76:
        /* <DEDUP_REMOVED lines=10> */
.L_x_79:
[----:B------:R-:W-:Y:S05]  /*a640*/  BSYNC B1 ;  /* 0x0000000000017941 */ /* 0x000fea0003800000 */
.L_x_78:
        /* <DEDUP_REMOVED lines=10> */
.L_x_81:
[----:B------:R-:W-:Y:S05]  /*a6f0*/  BSYNC B1 ;  /* 0x0000000000017941 */ /* 0x000fea0003800000 */
.L_x_80:
        /* <DEDUP_REMOVED lines=10> */
.L_x_83:
[----:B------:R-:W-:Y:S05]  /*a7a0*/  BSYNC B1 ;  /* 0x0000000000017941 */ /* 0x000fea0003800000 */
.L_x_82:
        /* <DEDUP_REMOVED lines=10> */
.L_x_85:
[----:B------:R-:W-:Y:S05]  /*a850*/  BSYNC B1 ;  /* 0x0000000000017941 */ /* 0x000fea0003800000 */
.L_x_84:
        /* <DEDUP_REMOVED lines=10> */
.L_x_87:
[----:B------:R-:W-:Y:S05]  /*a900*/  BSYNC B1 ;  /* 0x0000000000017941 */ /* 0x000fea0003800000 */
.L_x_86:
        /* <DEDUP_REMOVED lines=10> */
.L_x_89:
[----:B------:R-:W-:Y:S05]  /*a9b0*/  BSYNC B1 ;  /* 0x0000000000017941 */ /* 0x000fea0003800000 */
.L_x_88:
        /* <DEDUP_REMOVED lines=10> */
.L_x_91:
[----:B------:R-:W-:Y:S05]  /*aa60*/  BSYNC B1 ;  /* 0x0000000000017941 */ /* 0x000fea0003800000 */
.L_x_90:
        /* <DEDUP_REMOVED lines=10> */
.L_x_93:
[----:B------:R-:W-:Y:S05]  /*ab10*/  BSYNC B1 ;  /* 0x0000000000017941 */ /* 0x000fea0003800000 */
.L_x_92:
        /* <DEDUP_REMOVED lines=10> */
.L_x_95:
[----:B------:R-:W-:Y:S05]  /*abc0*/  BSYNC B1 ;  /* 0x0000000000017941 */ /* 0x000fea0003800000 */
.L_x_94:
        /* <DEDUP_REMOVED lines=10> */
.L_x_97:
[----:B------:R-:W-:Y:S05]  /*ac70*/  BSYNC B1 ;  /* 0x0000000000017941 */ /* 0x000fea0003800000 */
.L_x_96:
        /* <DEDUP_REMOVED lines=10> */
.L_x_99:
[----:B------:R-:W-:Y:S05]  /*ad20*/  BSYNC B1 ;  /* 0x0000000000017941 */ /* 0x000fea0003800000 */
.L_x_98:
        /* <DEDUP_REMOVED lines=10> */
.L_x_101:
[----:B------:R-:W-:Y:S05]  /*add0*/  BSYNC B1 ;  /* 0x0000000000017941 */ /* 0x000fea0003800000 */
.L_x_100:
        /* <DEDUP_REMOVED lines=10> */
.L_x_103:
[----:B------:R-:W-:Y:S05]  /*ae80*/  BSYNC B1 ;  /* 0x0000000000017941 */ /* 0x000fea0003800000 */
.L_x_102:
        /* <DEDUP_REMOVED lines=10> */
.L_x_105:
[----:B------:R-:W-:Y:S05]  /*af30*/  BSYNC B1 ;  /* 0x0000000000017941 */ /* 0x000fea0003800000 */
.L_x_104:
        /* <DEDUP_REMOVED lines=10> */
.L_x_107:
[----:B------:R-:W-:Y:S05]  /*afe0*/  BSYNC B1 ;  /* 0x0000000000017941 */ /* 0x000fea0003800000 */
.L_x_106:
        /* <DEDUP_REMOVED lines=10> */
.L_x_109:
[----:B------:R-:W-:Y:S05]  /*b090*/  BSYNC B1 ;  /* 0x0000000000017941 */ /* 0x000fea0003800000 */
.L_x_108:
        /* <DEDUP_REMOVED lines=10> */
.L_x_111:
[----:B------:R-:W-:Y:S05]  /*b140*/  BSYNC B1 ;  /* 0x0000000000017941 */ /* 0x000fea0003800000 */
.L_x_110:
        /* <DEDUP_REMOVED lines=10> */
.L_x_113:
[----:B------:R-:W-:Y:S05]  /*b1f0*/  BSYNC B1 ;  /* 0x0000000000017941 */ /* 0x000fea0003800000 */
.L_x_112:
        /* <DEDUP_REMOVED lines=10> */
.L_x_115:
[----:B------:R-:W-:Y:S05]  /*b2a0*/  BSYNC B1 ;  /* 0x0000000000017941 */ /* 0x000fea0003800000 */
.L_x_114:
        /* <DEDUP_REMOVED lines=10> */
.L_x_117:
[----:B------:R-:W-:Y:S05]  /*b350*/  BSYNC B1 ;  /* 0x0000000000017941 */ /* 0x000fea0003800000 */
.L_x_116:
        /* <DEDUP_REMOVED lines=10> */
.L_x_119:
[----:B------:R-:W-:Y:S05]  /*b400*/  BSYNC B1 ;  /* 0x0000000000017941 */ /* 0x000fea0003800000 */
.L_x_118:
        /* <DEDUP_REMOVED lines=10> */
.L_x_121:
[----:B------:R-:W-:Y:S05]  /*b4b0*/  BSYNC B1 ;  /* 0x0000000000017941 */ /* 0x000fea0003800000 */
.L_x_120:
        /* <DEDUP_REMOVED lines=10> */
.L_x_123:
[----:B------:R-:W-:Y:S05]  /*b560*/  BSYNC B1 ;  /* 0x0000000000017941 */ /* 0x000fea0003800000 */
.L_x_122:
        /* <DEDUP_REMOVED lines=10> */
.L_x_125:
[----:B------:R-:W-:Y:S05]  /*b610*/  BSYNC B1 ;  /* 0x0000000000017941 */ /* 0x000fea0003800000 */
.L_x_124:
        /* <DEDUP_REMOVED lines=10> */
.L_x_127:
[----:B------:R-:W-:Y:S05]  /*b6c0*/  BSYNC B1 ;  /* 0x0000000000017941 */ /* 0x000fea0003800000 */
.L_x_126:
        /* <DEDUP_REMOVED lines=10> */
.L_x_129:
[----:B------:R-:W-:Y:S05]  /*b770*/  BSYNC B1 ;  /* 0x0000000000017941 */ /* 0x000fea0003800000 */
.L_x_128:
        /* <DEDUP_REMOVED lines=10> */
.L_x_131:
[----:B------:R-:W-:Y:S05]  /*b820*/  BSYNC B1 ;  /* 0x0000000000017941 */ /* 0x000fea0003800000 */
.L_x_130:
        /* <DEDUP_REMOVED lines=10> */
.L_x_133:
[----:B------:R-:W-:Y:S05]  /*b8d0*/  BSYNC B1 ;  /* 0x0000000000017941 */ /* 0x000fea0003800000 */
.L_x_132:
        /* <DEDUP_REMOVED lines=10> */
.L_x_135:
[----:B------:R-:W-:Y:S05]  /*b980*/  BSYNC B1 ;  /* 0x0000000000017941 */ /* 0x000fea0003800000 */
.L_x_134:
        /* <DEDUP_REMOVED lines=10> */
.L_x_137:
[----:B------:R-:W-:Y:S05]  /*ba30*/  BSYNC B1 ;  /* 0x0000000000017941 */ /* 0x000fea0003800000 */
.L_x_136:
        /* <DEDUP_REMOVED lines=10> */
.L_x_139:
[----:B------:R-:W-:Y:S05]  /*bae0*/  BSYNC B1 ;  /* 0x0000000000017941 */ /* 0x000fea0003800000 */
.L_x_138:
        /* <DEDUP_REMOVED lines=10> */
.L_x_141:
[----:B------:R-:W-:Y:S05]  /*bb90*/  BSYNC B1 ;  /* 0x0000000000017941 */ /* 0x000fea0003800000 */
.L_x_140:
        /* <DEDUP_REMOVED lines=10> */
.L_x_143:
[----:B------:R-:W-:Y:S05]  /*bc40*/  BSYNC B1 ;  /* 0x0000000000017941 */ /* 0x000fea0003800000 */
.L_x_142:
        /* <DEDUP_REMOVED lines=10> */
.L_x_145:
[----:B------:R-:W-:Y:S05]  /*bcf0*/  BSYNC B1 ;  /* 0x0000000000017941 */ /* 0x000fea0003800000 */
.L_x_144:
        /* <DEDUP_REMOVED lines=10> */
.L_x_147:
[----:B------:R-:W-:Y:S05]  /*bda0*/  BSYNC B1 ;  /* 0x0000000000017941 */ /* 0x000fea0003800000 */
.L_x_146:
        /* <DEDUP_REMOVED lines=10> */
.L_x_149:
[----:B------:R-:W-:Y:S05]  /*be50*/  BSYNC B1 ;  /* 0x0000000000017941 */ /* 0x000fea0003800000 */
.L_x_148:
        /* <DEDUP_REMOVED lines=10> */
.L_x_151:
[----:B------:R-:W-:Y:S05]  /*bf00*/  BSYNC B1 ;  /* 0x0000000000017941 */ /* 0x000fea0003800000 */
.L_x_150:
        /* <DEDUP_REMOVED lines=10> */
.L_x_153:
[----:B------:R-:W-:Y:S05]  /*bfb0*/  BSYNC B1 ;  /* 0x0000000000017941 */ /* 0x000fea0003800000 */
.L_x_152:
        /* <DEDUP_REMOVED lines=10> */
.L_x_155:
[----:B------:R-:W-:Y:S05]  /*c060*/  BSYNC B1 ;  /* 0x0000000000017941 */ /* 0x000fea0003800000 */
.L_x_154:
        /* <DEDUP_REMOVED lines=10> */
.L_x_157:
[----:B------:R-:W-:Y:S05]  /*c110*/  BSYNC B1 ;  /* 0x0000000000017941 */ /* 0x000fea0003800000 */
.L_x_156:
        /* <DEDUP_REMOVED lines=10> */
.L_x_159:
[----:B------:R-:W-:Y:S05]  /*c1c0*/  BSYNC B1 ;  /* 0x0000000000017941 */ /* 0x000fea0003800000 */
.L_x_158:
        /* <DEDUP_REMOVED lines=10> */
.L_x_161:
[----:B------:R-:W-:Y:S05]  /*c270*/  BSYNC B1 ;  /* 0x0000000000017941 */ /* 0x000fea0003800000 */
.L_x_160:
        /* <DEDUP_REMOVED lines=10> */
.L_x_163:
[----:B------:R-:W-:Y:S05]  /*c320*/  BSYNC B1 ;  /* 0x0000000000017941 */ /* 0x000fea0003800000 */
.L_x_162:
        /* <DEDUP_REMOVED lines=10> */
.L_x_165:
[----:B------:R-:W-:Y:S05]  /*c3d0*/  BSYNC B1 ;  /* 0x0000000000017941 */ /* 0x000fea0003800000 */
.L_x_164:
        /* <DEDUP_REMOVED lines=10> */
.L_x_167:
[----:B------:R-:W-:Y:S05]  /*c480*/  BSYNC B1 ;  /* 0x0000000000017941 */ /* 0x000fea0003800000 */
.L_x_166:
        /* <DEDUP_REMOVED lines=10> */
.L_x_169:
[----:B------:R-:W-:Y:S05]  /*c530*/  BSYNC B1 ;  /* 0x0000000000017941 */ /* 0x000fea0003800000 */
.L_x_168:
        /* <DEDUP_REMOVED lines=10> */
.L_x_171:
[----:B------:R-:W-:Y:S05]  /*c5e0*/  BSYNC B1 ;  /* 0x0000000000017941 */ /* 0x000fea0003800000 */
.L_x_170:
        /* <DEDUP_REMOVED lines=10> */
.L_x_173:
[----:B------:R-:W-:Y:S05]  /*c690*/  BSYNC B1 ;  /* 0x0000000000017941 */ /* 0x000fea0003800000 */
.L_x_172:
        /* <DEDUP_REMOVED lines=10> */
.L_x_175:
[----:B------:R-:W-:Y:S05]  /*c740*/  BSYNC B1 ;  /* 0x0000000000017941 */ /* 0x000fea0003800000 */
.L_x_174:
        /* <DEDUP_REMOVED lines=10> */
.L_x_177:
[----:B------:R-:W-:Y:S05]  /*c7f0*/  BSYNC B1 ;  /* 0x0000000000017941 */ /* 0x000fea0003800000 */
.L_x_176:
        /* <DEDUP_REMOVED lines=10> */
.L_x_179:
[----:B------:R-:W-:Y:S05]  /*c8a0*/  BSYNC B1 ;  /* 0x0000000000017941 */ /* 0x000fea0003800000 */
.L_x_178:
        /* <DEDUP_REMOVED lines=10> */
.L_x_181:
[----:B------:R-:W-:Y:S05]  /*c950*/  BSYNC B1 ;  /* 0x0000000000017941 */ /* 0x000fea0003800000 */
.L_x_180:
        /* <DEDUP_REMOVED lines=10> */
.L_x_183:
[----:B------:R-:W-:Y:S05]  /*ca00*/  BSYNC B1 ;  /* 0x0000000000017941 */ /* 0x000fea0003800000 */
.L_x_182:
        /* <DEDUP_REMOVED lines=10> */
.L_x_185:
[----:B------:R-:W-:Y:S05]  /*cab0*/  BSYNC B1 ;  /* 0x0000000000017941 */ /* 0x000fea0003800000 */
.L_x_184:
        /* <DEDUP_REMOVED lines=10> */
.L_x_187:
[----:B------:R-:W-:Y:S05]  /*cb60*/  BSYNC B1 ;  /* 0x0000000000017941 */ /* 0x000fea0003800000 */
.L_x_186:
        /* <DEDUP_REMOVED lines=10> */
.L_x_189:
[----:B------:R-:W-:Y:S05]  /*cc10*/  BSYNC B1 ;  /* 0x0000000000017941 */ /* 0x000fea0003800000 */
.L_x_188:
        /* <DEDUP_REMOVED lines=10> */
.L_x_191:
[----:B------:R-:W-:Y:S05]  /*ccc0*/  BSYNC B1 ;  /* 0x0000000000017941 */ /* 0x000fea0003800000 */
.L_x_190:
        /* <DEDUP_REMOVED lines=10> */
.L_x_193:
[----:B------:R-:W-:Y:S05]  /*cd70*/  BSYNC B1 ;  /* 0x0000000000017941 */ /* 0x000fea0003800000 */
.L_x_192:
        /* <DEDUP_REMOVED lines=10> */
.L_x_195:
[----:B------:R-:W-:Y:S05]  /*ce20*/  BSYNC B1 ;  /* 0x0000000000017941 */ /* 0x000fea0003800000 */
.L_x_194:
        /* <DEDUP_REMOVED lines=10> */
.L_x_197:
[----:B------:R-:W-:Y:S05]  /*ced0*/  BSYNC B1 ;  /* 0x0000000000017941 */ /* 0x000fea0003800000 */
.L_x_196:
        /* <DEDUP_REMOVED lines=10> */
.L_x_199:
[----:B------:R-:W-:Y:S05]  /*cf80*/  BSYNC B1 ;  /* 0x0000000000017941 */ /* 0x000fea0003800000 */
.L_x_198:
        /* <DEDUP_REMOVED lines=10> */
.L_x_201:
[----:B------:R-:W-:Y:S05]  /*d030*/  BSYNC B1 ;  /* 0x0000000000017941 */ /* 0x000fea0003800000 */
.L_x_200:
        /* <DEDUP_REMOVED lines=10> */
.L_x_203:
[----:B------:R-:W-:Y:S05]  /*d0e0*/  BSYNC B1 ;  /* 0x0000000000017941 */ /* 0x000fea0003800000 */
.L_x_202:
        /* <DEDUP_REMOVED lines=10> */
.L_x_205:
[----:B------:R-:W-:Y:S05]  /*d190*/  BSYNC B1 ;  /* 0x0000000000017941 */ /* 0x000fea0003800000 */
.L_x_204:
        /* <DEDUP_REMOVED lines=10> */
.L_x_207:
[----:B------:R-:W-:Y:S05]  /*d240*/  BSYNC B1 ;  /* 0x0000000000017941 */ /* 0x000fea0003800000 */
.L_x_206:
        /* <DEDUP_REMOVED lines=10> */
.L_x_209:
[----:B------:R-:W-:Y:S05]  /*d2f0*/  BSYNC B1 ;  /* 0x0000000000017941 */ /* 0x000fea0003800000 */
.L_x_208:
        /* <DEDUP_REMOVED lines=10> */
.L_x_211:
[----:B------:R-:W-:Y:S05]  /*d3a0*/  BSYNC B1 ;  /* 0x0000000000017941 */ /* 0x000fea0003800000 */
.L_x_210:
        /* <DEDUP_REMOVED lines=10> */
.L_x_213:
[----:B------:R-:W-:Y:S05]  /*d450*/  BSYNC B1 ;  /* 0x0000000000017941 */ /* 0x000fea0003800000 */
.L_x_212:
        /* <DEDUP_REMOVED lines=10> */
.L_x_215:
[----:B------:R-:W-:Y:S05]  /*d500*/  BSYNC B1 ;  /* 0x0000000000017941 */ /* 0x000fea0003800000 */
.L_x_214:
        /* <DEDUP_REMOVED lines=10> */
.L_x_217:
[----:B------:R-:W-:Y:S05]  /*d5b0*/  BSYNC B1 ;  /* 0x0000000000017941 */ /* 0x000fea0003800000 */
.L_x_216:
        /* <DEDUP_REMOVED lines=10> */
.L_x_219:
[----:B------:R-:W-:Y:S05]  /*d660*/  BSYNC B1 ;  /* 0x0000000000017941 */ /* 0x000fea0003800000 */
.L_x_218:
        /* <DEDUP_REMOVED lines=10> */
.L_x_221:
[----:B------:R-:W-:Y:S05]  /*d710*/  BSYNC B1 ;  /* 0x0000000000017941 */ /* 0x000fea0003800000 */
.L_x_220:
        /* <DEDUP_REMOVED lines=10> */
.L_x_223:
[----:B------:R-:W-:Y:S05]  /*d7c0*/  BSYNC B1 ;  /* 0x0000000000017941 */ /* 0x000fea0003800000 */
.L_x_222:
        /* <DEDUP_REMOVED lines=10> */
.L_x_225:
[----:B------:R-:W-:Y:S05]  /*d870*/  BSYNC B1 ;  /* 0x0000000000017941 */ /* 0x000fea0003800000 */
.L_x_224:
        /* <DEDUP_REMOVED lines=10> */
.L_x_227:
[----:B------:R-:W-:Y:S05]  /*d920*/  BSYNC B1 ;  /* 0x0000000000017941 */ /* 0x000fea0003800000 */
.L_x_226:
        /* <DEDUP_REMOVED lines=10> */
.L_x_229:
[----:B------:R-:W-:Y:S05]  /*d9d0*/  BSYNC B1 ;  /* 0x0000000000017941 */ /* 0x000fea0003800000 */
.L_x_228:
        /* <DEDUP_REMOVED lines=10> */
.L_x_231:
[----:B------:R-:W-:Y:S05]  /*da80*/  BSYNC B1 ;  /* 0x0000000000017941 */ /* 0x000fea0003800000 */
.L_x_230:
        /* <DEDUP_REMOVED lines=10> */
.L_x_233:
[----:B------:R-:W-:Y:S05]  /*db30*/  BSYNC B1 ;  /* 0x0000000000017941 */ /* 0x000fea0003800000 */
.L_x_232:
        /* <DEDUP_REMOVED lines=10> */
.L_x_235:
[----:B------:R-:W-:Y:S05]  /*dbe0*/  BSYNC B1 ;  /* 0x0000000000017941 */ /* 0x000fea0003800000 */
.L_x_234:
        /* <DEDUP_REMOVED lines=10> */
.L_x_237:
[----:B------:R-:W-:Y:S05]  /*dc90*/  BSYNC B1 ;  /* 0x0000000000017941 */ /* 0x000fea0003800000 */
.L_x_236:
        /* <DEDUP_REMOVED lines=10> */
.L_x_239:
[----:B------:R-:W-:Y:S05]  /*dd40*/  BSYNC B1 ;  /* 0x0000000000017941 */ /* 0x000fea0003800000 */
.L_x_238:
        /* <DEDUP_REMOVED lines=10> */
.L_x_241:
[----:B------:R-:W-:Y:S05]  /*ddf0*/  BSYNC B1 ;  /* 0x0000000000017941 */ /* 0x000fea0003800000 */
.L_x_240:
        /* <DEDUP_REMOVED lines=10> */
.L_x_243:
[----:B------:R-:W-:Y:S05]  /*dea0*/  BSYNC B1 ;  /* 0x0000000000017941 */ /* 0x000fea0003800000 */
.L_x_242:
        /* <DEDUP_REMOVED lines=10> */
.L_x_245:
[----:B------:R-:W-:Y:S05]  /*df50*/  BSYNC B1 ;  /* 0x0000000000017941 */ /* 0x000fea0003800000 */
.L_x_244:
        /* <DEDUP_REMOVED lines=10> */
.L_x_247:
[----:B------:R-:W-:Y:S05]  /*e000*/  BSYNC B1 ;  /* 0x0000000000017941 */ /* 0x000fea0003800000 */
.L_x_246:
        /* <DEDUP_REMOVED lines=10> */
.L_x_249:
[----:B------:R-:W-:Y:S05]  /*e0b0*/  BSYNC B1 ;  /* 0x0000000000017941 */ /* 0x000fea0003800000 */
.L_x_248:
        /* <DEDUP_REMOVED lines=10> */
.L_x_251:
[----:B------:R-:W-:Y:S05]  /*e160*/  BSYNC B1 ;  /* 0x0000000000017941 */ /* 0x000fea0003800000 */
.L_x_250:
        /* <DEDUP_REMOVED lines=10> */
.L_x_253:
[----:B------:R-:W-:Y:S05]  /*e210*/  BSYNC B1 ;  /* 0x0000000000017941 */ /* 0x000fea0003800000 */
.L_x_252:
        /* <DEDUP_REMOVED lines=10> */
.L_x_255:
[----:B------:R-:W-:Y:S05]  /*e2c0*/  BSYNC B1 ;  /* 0x0000000000017941 */ /* 0x000fea0003800000 */
.L_x_254:
        /* <DEDUP_REMOVED lines=10> */
.L_x_257:
[----:B------:R-:W-:Y:S05]  /*e370*/  BSYNC B1 ;  /* 0x0000000000017941 */ /* 0x000fea0003800000 */
.L_x_256:
        /* <DEDUP_REMOVED lines=10> */
.L_x_259:
[----:B------:R-:W-:Y:S05]  /*e420*/  BSYNC B1 ;  /* 0x0000000000017941 */ /* 0x000fea0003800000 */
.L_x_258:
        /* <DEDUP_REMOVED lines=10> */
.L_x_261:
[----:B------:R-:W-:Y:S05]  /*e4d0*/  BSYNC B1 ;  /* 0x0000000000017941 */ /* 0x000fea0003800000 */
.L_x_260:
        /* <DEDUP_REMOVED lines=10> */
.L_x_263:
[----:B------:R-:W-:Y:S05]  /*e580*/  BSYNC B1 ;  /* 0x0000000000017941 */ /* 0x000fea0003800000 */
.L_x_262:
        /* <DEDUP_REMOVED lines=10> */
.L_x_265:
[----:B------:R-:W-:Y:S05]  /*e630*/  BSYNC B1 ;  /* 0x0000000000017941 */ /* 0x000fea0003800000 */
.L_x_264:
        /* <DEDUP_REMOVED lines=10> */
.L_x_267:
[----:B------:R-:W-:Y:S05]  /*e6e0*/  BSYNC B1 ;  /* 0x0000000000017941 */ /* 0x000fea0003800000 */
.L_x_266:
        /* <DEDUP_REMOVED lines=10> */
.L_x_269:
[----:B------:R-:W-:Y:S05]  /*e790*/  BSYNC B1 ;  /* 0x0000000000017941 */ /* 0x000fea0003800000 */
.L_x_268:
        /* <DEDUP_REMOVED lines=10> */
.L_x_271:
[----:B------:R-:W-:Y:S05]  /*e840*/  BSYNC B1 ;  /* 0x0000000000017941 */ /* 0x000fea0003800000 */
.L_x_270:
        /* <DEDUP_REMOVED lines=10> */
.L_x_273:
[----:B------:R-:W-:Y:S05]  /*e8f0*/  BSYNC B1 ;  /* 0x0000000000017941 */ /* 0x000fea0003800000 */
.L_x_272:
        /* <DEDUP_REMOVED lines=10> */
.L_x_275:
[----:B------:R-:W-:Y:S05]  /*e9a0*/  BSYNC B1 ;  /* 0x0000000000017941 */ /* 0x000fea0003800000 */
.L_x_274:
        /* <DEDUP_REMOVED lines=10> */
.L_x_277:
[----:B------:R-:W-:Y:S05]  /*ea50*/  BSYNC B1 ;  /* 0x0000000000017941 */ /* 0x000fea0003800000 */
.L_x_276:
[----:B0-234-:R-:W2:Y:S01]  /*ea60*/  LDL.LU R10, [R1+0x1f4] ;  /* 0x0001f400010a7983 */ /* 0x01dea20000300800 */
[----:B-----5:R-:W-:Y:S01]  /*ea70*/  SHF.L.U32 R11, R23, 0x10, RZ ;  /* 0x00000010170b7819 */ /* 0x020fe200000006ff */
        /* <DEDUP_REMOVED lines=8> */
.L_x_279:
[----:B------:R-:W-:Y:S05]  /*eb00*/  BSYNC B1 ;  /* 0x0000000000017941 */ /* 0x000fea0003800000 */
.L_x_278:
[----:B------:R-:W3:Y:S01]  /*eb10*/  LDL.LU R10, [R1+0x1f8] ;  /* 0x0001f800010a7983 */ /* 0x000ee20000300800 */
[----:B0----5:R-:W-:Y:S01]  /*eb20*/  IMAD.U32 R11, R23, 0x10000, RZ ;  /* 0x00010000170b7824 */ /* 0x021fe200078e00ff */
[----:B------:R-:W-:Y:S01]  /*eb30*/  ISETP.GT.AND P1, PT, R0, 0xf9, P0 ;  /* 0x000000f90000780c */ /* 0x000fe20000724270 */
[----:B------:R-:W-:Y:S01]  /*eb40*/  BSSY B1, `(.L_x_280) ;  /* 0x000000a000017945 */ /* 0x000fe20003800000 */
[----:B------:R-:W-:Y:S01]  /*eb50*/  IADD3 R167, P0, R3, 0x80, RZ ;  /* 0x0000008003a77810 */ /* 0x000fe20007f1e0ff */
[----:B------:R-:W-:-:S04]  /*eb60*/  FMUL R11, R11, R16 ;  /* 0x000000100b0b7220 */ /* 0x000fc80000400000 */
[----:B---3--:R-:W-:-:S05]  /*eb70*/  FFMA R11, R10, R2, R11 ;  /* 0x000000020a0b7223 */ /* 0x008fca000000000b */
[----:B------:R-:W-:-:S04]  /*eb80*/  F2FP.BF16.F32.PACK_AB R11, RZ, R11 ;  /* 0x0000000bff0b723e */ /* 0x000fc800000010ff */
[----:B------:R-:W-:Y:S01]  /*eb90*/  PRMT R3, R11, 0x7610, R3 ;  /* 0x000076100b037816 */ /* 0x000fe20000000003 */
[----:B------:R-:W-:-:S04]  /*eba0*/  IMAD.X R11, RZ, RZ, UR7, P0 ;  /* 0x00000007ff0b7e24 */ /* 0x000fc800080e06ff */
[----:B------:R0:W-:Y:S01]  /*ebb0*/  @P2 STG.E.U16 desc[UR36][R6.64+0x1f0], R3 ;  /* 0x0001f00306002986 */ /* 0x0001e2000c101524 */
[----:B------:R-:W-:Y:S05]  /*ebc0*/  @!P1 BRA `(.L_x_281) ;  /* 0x0000000000049947 */ /* 0x000fea0003800000 */
[----:B------:R3:W5:Y:S02]  /*ebd0*/  LDG.E.LTC128B.U16 R23, desc[UR36][R8.64+0x1f2] ;  /* 0x0001f22408177981 */ /* 0x000764000c1e1520 */
.L_x_281:
[----:B------:R-:W-:Y:S05]  /*ebe0*/  BSYNC B1 ;  /* 0x0000000000017941 */ /* 0x000fea0003800000 */
.L_x_280:
[----:B------:R-:W4:Y:S01]  /*ebf0*/  LDL.LU R10, [R1+0x1fc] ;  /* 0x0001fc00010a7983 */ /* 0x000f220000300800 */
[----:B0----5:R-:W-:Y:S01]  /*ec00*/  IMAD.U32 R3, R23, 0x10000, RZ ;  /* 0x0001000017037824 */ /* 0x021fe200078e00ff */
[----:B------:R-:W-:Y:S01]  /*ec10*/  ISETP.GT.AND P0, PT, R17, 0x80, PT ;  /* 0x000000801100780c */ /* 0x000fe20003f04270 */
[----:B--23--:R-:W-:Y:S02]  /*ec20*/  IMAD R8, R11, R14, RZ ;  /* 0x0000000e0b087224 */ /* 0x00cfe400078e02ff */
[----:B------:R-:W-:Y:S01]  /*ec30*/  FMUL R3, R3, R16 ;  /* 0x0000001003037220 */ /* 0x000fe20000400000 */
[----:B------:R-:W-:Y:S01]  /*ec40*/  ISETP.GT.AND P4, PT, R0, RZ, P0 ;  /* 0x000000ff0000720c */ /* 0x000fe20000784270 */
[C---:B------:R-:W-:Y:S02]  /*ec50*/  IMAD R165, R167.reuse, R15, R8 ;  /* 0x0000000fa7a57224 */ /* 0x040fe400078e0208 */
[----:B------:R-:W-:-:S05]  /*ec60*/  IMAD.WIDE.U32 R8, R167, R14, R20 ;  /* 0x0000000ea7087225 */ /* 0x000fca00078e0014 */
[----:B------:R-:W-:Y:S01]  /*ec70*/  IADD3 R9, R9, R165, RZ ;  /* 0x000000a509097210 */ /* 0x000fe20007ffe0ff */
[----:B----4-:R-:W-:Y:S01]  /*ec80*/  FFMA R3, R10, R2, R3 ;  /* 0x000000020a037223 */ /* 0x010fe20000000003 */
[----:B------:R-:W-:-:S04]  /*ec90*/  LEA R10, P2, R8, R12, 0x1 ;  /* 0x0000000c080a7211 */ /* 0x000fc800078408ff */
[----:B------:R-:W-:Y:S02]  /*eca0*/  F2FP.BF16.F32.PACK_AB R3, RZ, R3 ;  /* 0x00000003ff03723e */ /* 0x000fe400000010ff */
[--C-:B------:R-:W-:Y:S02]  /*ecb0*/  LEA.HI.X R11, R8, R13, R9.reuse, 0x1, P2 ;  /* 0x0000000d080b7211 */ /* 0x100fe400010f0c09 */
[----:B------:R-:W-:-:S05]  /*ecc0*/  PRMT R9, R3, 0x7610, R9 ;  /* 0x0000761003097816 */ /* 0x000fca0000000009 */
[----:B------:R0:W-:Y:S04]  /*ecd0*/  @P1 STG.E.U16 desc[UR36][R6.64+0x1f2], R9 ;  /* 0x0001f20906001986 */ /* 0x0001e8000c101524 */
[----:B------:R-:W2:Y:S01]  /*ece0*/  @P4 LDG.E.LTC128B.U16 R23, desc[UR36][R10.64] ;  /* 0x000000240a174981 */ /* 0x000ea2000c1e1520 */
[----:B-1----:R-:W-:Y:S01]  /*ecf0*/  IMAD.U32 R159, RZ, RZ, UR8 ;  /* 0x00000008ff9f7e24 */ /* 0x002fe2000f8e00ff */
[----:B------:R-:W-:Y:S01]  /*ed00*/  MOV R161, UR8 ;  /* 0x0000000800a17c02 */ /* 0x000fe20008000f00 */
[----:B------:R-:W-:Y:S01]  /*ed10*/  IMAD.U32 R164, RZ, RZ, UR9 ;  /* 0x00000009ffa47e24 */ /* 0x000fe2000f8e00ff */
[----:B------:R-:W-:Y:S01]  /*ed20*/  ISETP.GT.AND P2, PT, R0, 0x1, P0 ;  /* 0x000000010000780c */ /* 0x000fe20000744270 */
[----:B------:R-:W-:Y:S01]  /*ed30*/  IMAD.SHL.U32 R159, R159, 0x100, RZ ;  /* 0x000001009f9f7824 */ /* 0x000fe200078e00ff */
[----:B------:R-:W-:Y:S01]  /*ed40*/  BSSY B1, `(.L_x_282) ;  /* 0x0000011000017945 */ /* 0x000fe20003800000 */
[----:B0-----:R-:W-:Y:S01]  /*ed50*/  IMAD.WIDE.U32 R8, R167, R14, R18 ;  /* 0x0000000ea7087225 */ /* 0x001fe200078e0012 */
[----:B------:R-:W-:-:S03]  /*ed60*/  SHF.L.U64.HI R161, R161, 0x8, R164 ;  /* 0x00000008a1a17819 */ /* 0x000fc600000102a4 */
[----:B------:R-:W-:Y:S02]  /*ed70*/  IMAD.IADD R9, R165, 0x1, R9 ;  /* 0x00000001a5097824 */ /* 0x000fe400078e0209 */
[----:B------:R-:W-:Y:S01]  /*ed80*/  IMAD.WIDE.U32 R162, R22, UR43, R8 ;  /* 0x0000002b16a27c25 */ /* 0x000fe2000f8e0008 */
[----:B------:R-:W-:-:S03]  /*ed90*/  IADD3 R8, P1, R159, R4, RZ ;  /* 0x000000049f087210 */ /* 0x000fc60007f3e0ff */
[----:B------:R-:W-:Y:S01]  /*eda0*/  IMAD.IADD R7, R157, 0x1, R163 ;  /* 0x000000019d077824 */ /* 0x000fe200078e02a3 */
[----:B------:R-:W-:Y:S02]  /*edb0*/  IADD3.X R9, R161, R5, RZ, P1, !PT ;  /* 0x00000005a1097210 */ /* 0x000fe40000ffe4ff */
[----:B------:R-:W-:-:S04]  /*edc0*/  LEA R6, P3, R162, R12, 0x1 ;  /* 0x0000000ca2067211 */ /* 0x000fc800078608ff */
[----:B------:R-:W-:Y:S01]  /*edd0*/  LEA.HI.X R7, R162, R13, R7, 0x1, P3 ;  /* 0x0000000da2077211 */ /* 0x000fe200018f0c07 */
[----:B--2---:R-:W-:-:S04]  /*ede0*/  IMAD.U32 R3, R23, 0x10000, RZ ;  /* 0x0001000017037824 */ /* 0x004fc800078e00ff */
[----:B------:R-:W-:-:S04]  /*edf0*/  FMUL R3, R3, R16 ;  /* 0x0000001003037220 */ /* 0x000fc80000400000 */
[----:B------:R-:W-:-:S05]  /*ee00*/  FFMA R3, R24, R2, R3 ;  /* 0x0000000218037223 */ /* 0x000fca0000000003 */
[----:B------:R-:W-:-:S05]  /*ee10*/  F2FP.BF16.F32.PACK_AB R3, RZ, R3 ;  /* 0x00000003ff03723e */ /* 0x000fca00000010ff */
[----:B------:R0:W-:Y:S01]  /*ee20*/  @P4 STG.E.U16 desc[UR36][R8.64], R3 ;  /* 0x0000000308004986 */ /* 0x0001e2000c101524 */
[----:B------:R-:W-:Y:S05]  /*ee30*/  @!P2 BRA `(.L_x_283) ;  /* 0x000000000004a947 */ /* 0x000fea0003800000 */
[----:B------:R1:W5:Y:S02]  /*ee40*/  LDG.E.LTC128B.U16 R23, desc[UR36][R6.64+0x2] ;  /* 0x0000022406177981 */ /* 0x000364000c1e1520 */
.L_x_283:
[----:B------:R-:W-:Y:S05]  /*ee50*/  BSYNC B1 ;  /* 0x0000000000017941 */ /* 0x000fea0003800000 */
.L_x_282:
[----:B0----5:R-:W-:Y:S01]  /*ee60*/  IMAD.U32 R3, R23, 0x10000, RZ ;  /* 0x0001000017037824 */ /* 0x021fe200078e00ff */
[----:B------:R-:W-:Y:S01]  /*ee70*/  ISETP.GT.AND P1, PT, R17, 0x88, PT ;  /* 0x000000881100780c */ /* 0x000fe20003f24270 */
[----:B------:R-:W-:Y:S01]  /*ee80*/  IMAD.WIDE.U32 R14, R167, R14, R154 ;  /* 0x0000000ea70e7225 */ /* 0x000fe200078e009a */
[----:B------:R-:W-:Y:S03]  /*ee90*/  BSSY B1, `(.L_x_284) ;  /* 0x0000010000017945 */ /* 0x000fe60003800000 */
[----:B------:R-:W-:Y:S01]  /*eea0*/  FMUL R10, R3, R16 ;  /* 0x00000010030a7220 */ /* 0x000fe20000400000 */
[----:B------:R-:W-:Y:S01]  /*eeb0*/  ISETP.GT.AND P3, PT, R0, RZ, P1 ;  /* 0x000000ff0000720c */ /* 0x000fe20000f64270 */
[----:B------:R-:W-:Y:S01]  /*eec0*/  IMAD.IADD R165, R165, 0x1, R15 ;  /* 0x00000001a5a57824 */ /* 0x000fe200078e020f */
[----:B------:R-:W-:Y:S01]  /*eed0*/  IADD3 R152, P4, R152, R14, RZ ;  /* 0x0000000e98987210 */ /* 0x000fe20007f9e0ff */
[----:B------:R-:W-:Y:S01]  /*eee0*/  FFMA R10, R25, R2, R10 ;  /* 0x00000002190a7223 */ /* 0x000fe2000000000a */
[----:B------:R-:W-:-:S03]  /*eef0*/  IADD3 R14, P5, R18, R14, RZ ;  /* 0x0000000e120e7210 */ /* 0x000fc60007fbe0ff */
[----:B------:R-:W-:Y:S01]  /*ef00*/  IMAD.X R20, R165, 0x1, R21, P4 ;  /* 0x00000001a5147824 */ /* 0x000fe200020e0615 */
[----:B------:R-:W-:Y:S02]  /*ef10*/  F2FP.BF16.F32.PACK_AB R3, RZ, R10 ;  /* 0x0000000aff03723e */ /* 0x000fe400000010ff */
[C---:B------:R-:W-:Y:S02]  /*ef20*/  LEA R10, P4, R152.reuse, R12, 0x1 ;  /* 0x0000000c980a7211 */ /* 0x040fe400078808ff */
[----:B------:R-:W-:Y:S02]  /*ef30*/  PRMT R17, R3, 0x7610, R17 ;  /* 0x0000761003117816 */ /* 0x000fe40000000011 */
[----:B------:R-:W-:Y:S02]  /*ef40*/  LEA.HI.X R11, R152, R13, R20, 0x1, P4 ;  /* 0x0000000d980b7211 */ /* 0x000fe400020f0c14 */
[----:B------:R-:W-:Y:S01]  /*ef50*/  PRMT R3, R23, 0x7610, R3 ;  /* 0x0000761017037816 */ /* 0x000fe20000000003 */
[----:B------:R0:W-:Y:S01]  /*ef60*/  @P2 STG.E.U16 desc[UR36][R8.64+0x2], R17 ;  /* 0x0000021108002986 */ /* 0x0001e2000c101524 */
[----:B------:R-:W-:Y:S05]  /*ef70*/  @!P3 BRA `(.L_x_285) ;  /* 0x000000000004b947 */ /* 0x000fea0003800000 */
[----:B------:R2:W5:Y:S02]  /*ef80*/  LDG.E.LTC128B.U16 R3, desc[UR36][R10.64] ;  /* 0x000000240a037981 */ /* 0x000564000c1e1520 */
.L_x_285:
[----:B------:R-:W-:Y:S05]  /*ef90*/  BSYNC B1 ;  /* 0x0000000000017941 */ /* 0x000fea0003800000 */
.L_x_284:
[----:B--2--5:R-:W-:Y:S01]  /*efa0*/  SHF.L.U32 R11, R3, 0x10, RZ ;  /* 0x00000010030b7819 */ /* 0x024fe200000006ff */
[----:B------:R-:W-:Y:S01]  /*efb0*/  IMAD.X R15, R19, 0x1, R165, P5 ;  /* 0x00000001130f7824 */ /* 0x000fe200028e06a5 */
[----:B------:R-:W-:Y:S01]  /*efc0*/  IADD3 R10, P2, R8, R158, RZ ;  /* 0x0000009e080a7210 */ /* 0x000fe20007f5e0ff */
[----:B------:R-:W-:Y:S01]  /*efd0*/  BSSY B1, `(.L_x_286) ;  /* 0x000000d000017945 */ /* 0x000fe20003800000 */
[----:B------:R-:W-:Y:S01]  /*efe0*/  ISETP.GT.AND P5, PT, R0, 0x1, P1 ;  /* 0x000000010000780c */ /* 0x000fe20000fa4270 */
[----:B------:R-:W-:Y:S01]  /*eff0*/  FMUL R11, R11, R16 ;  /* 0x000000100b0b7220 */ /* 0x000fe20000400000 */
[----:B------:R-:W-:-:S04]  /*f000*/  IMAD.WIDE.U32 R22, R22, UR43, R14 ;  /* 0x0000002b16167c25 */ /* 0x000fc8000f8e000e */
[----:B------:R-:W-:Y:S01]  /*f010*/  FFMA R11, R26, R2, R11 ;  /* 0x000000021a0b7223 */ /* 0x000fe2000000000b */
[----:B------:R-:W-:Y:S01]  /*f020*/  IMAD.IADD R157, R157, 0x1, R23 ;  /* 0x000000019d9d7824 */ /* 0x000fe200078e0217 */
[----:B------:R-:W-:-:S03]  /*f030*/  LEA R12, P4, R22, R12, 0x1 ;  /* 0x0000000c160c7211 */ /* 0x000fc600078808ff */
[----:B------:R-:W-:Y:S01]  /*f040*/  F2FP.BF16.F32.PACK_AB R14, RZ, R11 ;  /* 0x0000000bff0e723e */ /* 0x000fe200000010ff */
[----:B------:R-:W-:Y:S01]  /*f050*/  IMAD.X R11, R9, 0x1, R156, P2 ;  /* 0x00000001090b7824 */ /* 0x000fe200010e069c */
[----:B------:R-:W-:-:S04]  /*f060*/  LEA.HI.X R13, R22, R13, R157, 0x1, P4 ;  /* 0x0000000d160d7211 */ /* 0x000fc800020f0c9d */
[----:B------:R2:W-:Y:S01]  /*f070*/  @P3 STG.E.U16 desc[UR36][R10.64], R14 ;  /* 0x0000000e0a003986 */ /* 0x0005e2000c101524 */
[----:B------:R-:W-:Y:S05]  /*f080*/  @!P5 BRA `(.L_x_287) ;  /* 0x000000000004d947 */ /* 0x000fea0003800000 */
[----:B------:R3:W5:Y:S02]  /*f090*/  LDG.E.LTC128B.U16 R3, desc[UR36][R12.64+0x2] ;  /* 0x000002240c037981 */ /* 0x000764000c1e1520 */
.L_x_287:
[----:B------:R-:W-:Y:S05]  /*f0a0*/  BSYNC B1 ;  /* 0x0000000000017941 */ /* 0x000fea0003800000 */
.L_x_286:
[----:B-----5:R-:W-:Y:S01]  /*f0b0*/  SHF.L.U32 R15, R3, 0x10, RZ ;  /* 0x00000010030f7819 */ /* 0x020fe200000006ff */
[----:B------:R-:W-:Y:S01]  /*f0c0*/  BSSY B1, `(.L_x_288) ;  /* 0x0000008000017945 */ /* 0x000fe20003800000 */
[----:B------:R-:W-:-:S03]  /*f0d0*/  ISETP.GT.AND P2, PT, R0, 0x8, P0 ;  /* 0x000000080000780c */ /* 0x000fc60000744270 */
[----:B--2---:R-:W-:-:S04]  /*f0e0*/  FMUL R14, R15, R16 ;  /* 0x000000100f0e7220 */ /* 0x004fc80000400000 */
[----:B------:R-:W-:-:S05]  /*f0f0*/  FFMA R14, R27, R2, R14 ;  /* 0x000000021b0e7223 */ /* 0x000fca000000000e */
[----:B------:R-:W-:-:S05]  /*f100*/  F2FP.BF16.F32.PACK_AB R14, RZ, R14 ;  /* 0x0000000eff0e723e */ /* 0x000fca00000010ff */
[----:B------:R2:W-:Y:S01]  /*f110*/  @P5 STG.E.U16 desc[UR36][R10.64+0x2], R14 ;  /* 0x0000020e0a005986 */ /* 0x0005e2000c101524 */
[----:B------:R-:W-:Y:S05]  /*f120*/  @!P2 BRA `(.L_x_289) ;  /* 0x000000000004a947 */ /* 0x000fea0003800000 */
[----:B------:R4:W5:Y:S02]  /*f130*/  LDG.E.LTC128B.U16 R3, desc[UR36][R6.64+0x10] ;  /* 0x0000102406037981 */ /* 0x000964000c1e1520 */
.L_x_289:
[----:B------:R-:W-:Y:S05]  /*f140*/  BSYNC B1 ;  /* 0x0000000000017941 */ /* 0x000fea0003800000 */
.L_x_288:
[----:B--2--5:R-:W-:Y:S01]  /*f150*/  IMAD.U32 R11, R3, 0x10000, RZ ;  /* 0x00010000030b7824 */ /* 0x024fe200078e00ff */
[----:B------:R-:W-:Y:S01]  /*f160*/  ISETP.GT.AND P3, PT, R0, 0x9, P0 ;  /* 0x000000090000780c */ /* 0x000fe20000764270 */
[----:B------:R-:W-:Y:S02]  /*f170*/  BSSY B1, `(.L_x_290) ;  /* 0x0000007000017945 */ /* 0x000fe40003800000 */
[----:B------:R-:W-:-:S04]  /*f180*/  FMUL R11, R11, R16 ;  /* 0x000000100b0b7220 */ /* 0x000fc80000400000 */
[----:B------:R-:W-:-:S05]  /*f190*/  FFMA R11, R28, R2, R11 ;  /* 0x000000021c0b7223 */ /* 0x000fca000000000b */
[----:B------:R-:W-:-:S05]  /*f1a0*/  F2FP.BF16.F32.PACK_AB R11, RZ, R11 ;  /* 0x0000000bff0b723e */ /* 0x000fca00000010ff */
[----:B------:R2:W-:Y:S01]  /*f1b0*/  @P2 STG.E.U16 desc[UR36][R8.64+0x10], R11 ;  /* 0x0000100b08002986 */ /* 0x0005e2000c101524 */
[----:B------:R-:W-:Y:S05]  /*f1c0*/  @!P3 BRA `(.L_x_291) ;  /* 0x000000000004b947 */ /* 0x000fea0003800000 */
[----:B------:R0:W5:Y:S02]  /*f1d0*/  LDG.E.LTC128B.U16 R3, desc[UR36][R6.64+0x12] ;  /* 0x0000122406037981 */ /* 0x000164000c1e1520 */
.L_x_291:
[----:B------:R-:W-:Y:S05]  /*f1e0*/  BSYNC B1 ;  /* 0x0000000000017941 */ /* 0x000fea0003800000 */
.L_x_290:
        /* <DEDUP_REMOVED lines=9> */
.L_x_293:
[----:B------:R-:W-:Y:S05]  /*f280*/  BSYNC B1 ;  /* 0x0000000000017941 */ /* 0x000fea0003800000 */
.L_x_292:
[----:B-----5:R-:W-:Y:S01]  /*f290*/  IMAD.U32 R11, R3, 0x10000, RZ ;  /* 0x00010000030b7824 */ /* 0x020fe200078e00ff */
[----:B--2---:R-:W-:Y:S01]  /*f2a0*/  IADD3 R10, P3, R158, R8, RZ ;  /* 0x000000089e0a7210 */ /* 0x004fe20007f7e0ff */
[----:B------:R-:W-:Y:S01]  /*f2b0*/  BSSY B1, `(.L_x_294) ;  /* 0x0000009000017945 */ /* 0x000fe20003800000 */
[----:B------:R-:W-:Y:S01]  /*f2c0*/  ISETP.GT.AND P2, PT, R0, 0x9, P1 ;  /* 0x000000090000780c */ /* 0x000fe20000f44270 */
[----:B------:R-:W-:-:S04]  /*f2d0*/  FMUL R11, R11, R16 ;  /* 0x000000100b0b7220 */ /* 0x000fc80000400000 */
[----:B------:R-:W-:-:S05]  /*f2e0*/  FFMA R11, R30, R2, R11 ;  /* 0x000000021e0b7223 */ /* 0x000fca000000000b */
[----:B------:R-:W-:Y:S02]  /*f2f0*/  F2FP.BF16.F32.PACK_AB R14, RZ, R11 ;  /* 0x0000000bff0e723e */ /* 0x000fe400000010ff */
[----:B------:R-:W-:-:S05]  /*f300*/  IADD3.X R11, R156, R9, RZ, P3, !PT ;  /* 0x000000099c0b7210 */ /* 0x000fca0001ffe4ff */
[----:B------:R2:W-:Y:S01]  /*f310*/  @P4 STG.E.U16 desc[UR36][R10.64+0x10], R14 ;  /* 0x0000100e0a004986 */ /* 0x0005e2000c101524 */
[----:B------:R-:W-:Y:S05]  /*f320*/  @!P2 BRA `(.L_x_295) ;  /* 0x000000000004a947 */ /* 0x000fea0003800000 */
[----:B------:R0:W5:Y:S02]  /*f330*/  LDG.E.LTC128B.U16 R3, desc[UR36][R12.64+0x12] ;  /* 0x000012240c037981 */ /* 0x000164000c1e1520 */
.L_x_295:
[----:B------:R-:W-:Y:S05]  /*f340*/  BSYNC B1 ;  /* 0x0000000000017941 */ /* 0x000fea0003800000 */
.L_x_294:
[----:B--2--5:R-:W-:Y:S01]  /*f350*/  IMAD.U32 R11, R3, 0x10000, RZ ;  /* 0x00010000030b7824 */ /* 0x024fe200078e00ff */
[----:B------:R-:W-:Y:S01]  /*f360*/  IADD3 R158, P3, P4, R158, R4, R159 ;  /* 0x000000049e9e7210 */ /* 0x000fe20007c7e09f */
[----:B------:R-:W-:Y:S01]  /*f370*/  BSSY B1, `(.L_x_296) ;  /* 0x0000009000017945 */ /* 0x000fe20003800000 */
[----:B------:R-:W-:Y:S01]  /*f380*/  ISETP.GT.AND P5, PT, R0, 0x10, P0 ;  /* 0x000000100000780c */ /* 0x000fe200007a4270 */
[----:B------:R-:W-:Y:S01]  /*f390*/  FMUL R10, R11, R16 ;  /* 0x000000100b0a7220 */ /* 0x000fe20000400000 */
[----:B------:R-:W-:-:S03]  /*f3a0*/  IADD3.X R159, R156, R5, R161, P3, P4 ;  /* 0x000000059c9f7210 */ /* 0x000fc60001fe84a1 */
[----:B------:R-:W-:-:S05]  /*f3b0*/  FFMA R10, R31, R2, R10 ;  /* 0x000000021f0a7223 */ /* 0x000fca000000000a */
[----:B------:R-:W-:-:S05]  /*f3c0*/  F2FP.BF16.F32.PACK_AB R10, RZ, R10 ;  /* 0x0000000aff0a723e */ /* 0x000fca00000010ff */
[----:B------:R2:W-:Y:S01]  /*f3d0*/  @P2 STG.E.U16 desc[UR36][R158.64+0x12], R10 ;  /* 0x0000120a9e002986 */ /* 0x0005e2000c101524 */
[----:B------:R-:W-:Y:S05]  /*f3e0*/  @!P5 BRA `(.L_x_297) ;  /* 0x000000000004d947 */ /* 0x000fea0003800000 */
[----:B------:R0:W5:Y:S02]  /*f3f0*/  LDG.E.LTC128B.U16 R3, desc[UR36][R6.64+0x20] ;  /* 0x0000202406037981 */ /* 0x000164000c1e1520 */
.L_x_297:
[----:B------:R-:W-:Y:S05]  /*f400*/  BSYNC B1 ;  /* 0x0000000000017941 */ /* 0x000fea0003800000 */
.L_x_296:
[----:B-----5:R-:W-:Y:S01]  /*f410*/  IMAD.U32 R5, R3, 0x10000, RZ ;  /* 0x0001000003057824 */ /* 0x020fe200078e00ff */
        /* <DEDUP_REMOVED lines=8> */
.L_x_299:
[----:B------:R-:W-:Y:S05]  /*f4a0*/  BSYNC B1 ;  /* 0x0000000000017941 */ /* 0x000fea0003800000 */
.L_x_298:
[----:B0----5:R-:W-:Y:S01]  /*f4b0*/  IMAD.U32 R5, R3, 0x10000, RZ ;  /* 0x0001000003057824 */ /* 0x021fe200078e00ff */
        /* <DEDUP_REMOVED lines=8> */
.L_x_301:
[----:B------:R-:W-:Y:S05]  /*f540*/  BSYNC B1 ;  /* 0x0000000000017941 */ /* 0x000fea0003800000 */
.L_x_300:
[----:B-----5:R-:W-:Y:S01]  /*f550*/  SHF.L.U32 R5, R3, 0x10, RZ ;  /* 0x0000001003057819 */ /* 0x020fe200000006ff */
[----:B0-----:R-:W-:Y:S01]  /*f560*/  @P3 IMAD.MOV.U32 R4, RZ, RZ, R158 ;  /* 0x000000ffff043224 */ /* 0x001fe200078e009e */
[----:B------:R-:W-:Y:S01]  /*f570*/  ISETP.GT.AND P2, PT, R0, 0x11, P1 ;  /* 0x000000110000780c */ /* 0x000fe20000f44270 */
[----:B------:R-:W-:Y:S02]  /*f580*/  BSSY B1, `(.L_x_302) ;  /* 0x0000009000017945 */ /* 0x000fe40003800000 */
[----:B------:R-:W-:-:S04]  /*f590*/  FMUL R5, R5, R16 ;  /* 0x0000001005057220 */ /* 0x000fc80000400000 */
[----:B------:R-:W-:-:S05]  /*f5a0*/  FFMA R5, R34, R2, R5 ;  /* 0x0000000222057223 */ /* 0x000fca0000000005 */
[----:B------:R-:W-:-:S04]  /*f5b0*/  F2FP.BF16.F32.PACK_AB R5, RZ, R5 ;  /* 0x00000005ff05723e */ /* 0x000fc800000010ff */
[----:B--2---:R-:W-:Y:S01]  /*f5c0*/  PRMT R10, R5, 0x7610, R10 ;  /* 0x00007610050a7816 */ /* 0x004fe2000000000a */
[----:B------:R-:W-:-:S05]  /*f5d0*/  @P3 IMAD.MOV.U32 R5, RZ, RZ, R159 ;  /* 0x000000ffff053224 */ /* 0x000fca00078e009f */
[----:B------:R0:W-:Y:S01]  /*f5e0*/  @P3 STG.E.U16 desc[UR36][R4.64+0x20], R10 ;  /* 0x0000200a04003986 */ /* 0x0001e2000c101524 */
[----:B------:R-:W-:Y:S05]  /*f5f0*/  @!P2 BRA `(.L_x_303) ;  /* 0x000000000004a947 */ /* 0x000fea0003800000 */
[----:B------:R2:W5:Y:S02]  /*f600*/  LDG.E.LTC128B.U16 R3, desc[UR36][R12.64+0x22] ;  /* 0x000022240c037981 */ /* 0x000564000c1e1520 */
.L_x_303:
[----:B------:R-:W-:Y:S05]  /*f610*/  BSYNC B1 ;  /* 0x0000000000017941 */ /* 0x000fea0003800000 */
.L_x_302:
[----:B0----5:R-:W-:Y:S01]  /*f620*/  IMAD.U32 R5, R3, 0x10000, RZ ;  /* 0x0001000003057824 */ /* 0x021fe200078e00ff */
[----:B------:R-:W-:Y:S01]  /*f630*/  ISETP.GT.AND P3, PT, R0, 0x18, P0 ;  /* 0x000000180000780c */ /* 0x000fe20000764270 */
[----:B------:R-:W-:Y:S02]  /*f640*/  BSSY B1, `(.L_x_304) ;  /* 0x000000a000017945 */ /* 0x000fe40003800000 */
[----:B------:R-:W-:Y:S01]  /*f650*/  FMUL R4, R5, R16 ;  /* 0x0000001005047220 */ /* 0x000fe20000400000 */
[----:B------:R-:W-:-:S03]  /*f660*/  @P2 IMAD.MOV.U32 R5, RZ, RZ, R159 ;  /* 0x000000ffff052224 */ /* 0x000fc600078e009f */
[----:B------:R-:W-:-:S05]  /*f670*/  FFMA R4, R35, R2, R4 ;  /* 0x0000000223047223 */ /* 0x000fca0000000004 */
[----:B------:R-:W-:-:S04]  /*f680*/  F2FP.BF16.F32.PACK_AB R4, RZ, R4 ;  /* 0x00000004ff04723e */ /* 0x000fc800000010ff */
[----:B------:R-:W-:Y:S02]  /*f690*/  PRMT R10, R4, 0x7610, R10 ;  /* 0x00007610040a7816 */ /* 0x000fe4000000000a */
[----:B------:R-:W-:-:S05]  /*f6a0*/  @P2 MOV R4, R158 ;  /* 0x0000009e00042202 */ /* 0x000fca0000000f00 */
[----:B------:R0:W-:Y:S01]  /*f6b0*/  @P2 STG.E.U16 desc[UR36][R4.64+0x22], R10 ;  /* 0x0000220a04002986 */ /* 0x0001e2000c101524 */
[----:B------:R-:W-:Y:S05]  /*f6c0*/  @!P3 BRA `(.L_x_305) ;  /* 0x000000000004b947 */ /* 0x000fea0003800000 */
[----:B------:R0:W5:Y:S02]  /*f6d0*/  LDG.E.LTC128B.U16 R3, desc[UR36][R6.64+0x30] ;  /* 0x0000302406037981 */ /* 0x000164000c1e1520 */
.L_x_305:
[----:B------:R-:W-:Y:S05]  /*f6e0*/  BSYNC B1 ;  /* 0x0000000000017941 */ /* 0x000fea0003800000 */
.L_x_304:
        /* <DEDUP_REMOVED lines=9> */
.L_x_307:
[----:B------:R-:W-:Y:S05]  /*f780*/  BSYNC B1 ;  /* 0x0000000000017941 */ /* 0x000fea0003800000 */
.L_x_306:
        /* <DEDUP_REMOVED lines=9> */
.L_x_309:
[----:B------:R-:W-:Y:S05]  /*f820*/  BSYNC B1 ;  /* 0x0000000000017941 */ /* 0x000fea0003800000 */
.L_x_308:
[----:B-----5:R-:W-:Y:S01]  /*f830*/  SHF.L.U32 R5, R3, 0x10, RZ ;  /* 0x0000001003057819 */ /* 0x020fe200000006ff */
[----:B0-----:R-:W-:Y:S01]  /*f840*/  @P3 IMAD.MOV.U32 R4, RZ, RZ, R158 ;  /* 0x000000ffff043224 */ /* 0x001fe200078e009e */
[----:B------:R-:W-:Y:S01]  /*f850*/  ISETP.GT.AND P2, PT, R0, 0x19, P1 ;  /* 0x000000190000780c */ /* 0x000fe20000f44270 */
[----:B------:R-:W-:Y:S02]  /*f860*/  BSSY B1, `(.L_x_310) ;  /* 0x0000009000017945 */ /* 0x000fe40003800000 */
[----:B------:R-:W-:-:S04]  /*f870*/  FMUL R5, R5, R16 ;  /* 0x0000001005057220 */ /* 0x000fc80000400000 */
[----:B------:R-:W-:-:S05]  /*f880*/  FFMA R5, R38, R2, R5 ;  /* 0x0000000226057223 */ /* 0x000fca0000000005 */
[----:B------:R-:W-:-:S04]  /*f890*/  F2FP.BF16.F32.PACK_AB R5, RZ, R5 ;  /* 0x00000005ff05723e */ /* 0x000fc800000010ff */
[----:B------:R-:W-:Y:S01]  /*f8a0*/  PRMT R10, R5, 0x7610, R10 ;  /* 0x00007610050a7816 */ /* 0x000fe2000000000a */
[----:B------:R-:W-:-:S05]  /*f8b0*/  @P3 IMAD.MOV.U32 R5, RZ, RZ, R159 ;  /* 0x000000ffff053224 */ /* 0x000fca00078e009f */
[----:B------:R0:W-:Y:S01]  /*f8c0*/  @P3 STG.E.U16 desc[UR36][R4.64+0x30], R10 ;  /* 0x0000300a04003986 */ /* 0x0001e2000c101524 */
[----:B------:R-:W-:Y:S05]  /*f8d0*/  @!P2 BRA `(.L_x_311) ;  /* 0x000000000004a947 */ /* 0x000fea0003800000 */
[----:B------:R0:W5:Y:S02]  /*f8e0*/  LDG.E.LTC128B.U16 R3, desc[UR36][R12.64+0x32] ;  /* 0x000032240c037981 */ /* 0x000164000c1e1520 */
.L_x_311:
[----:B------:R-:W-:Y:S05]  /*f8f0*/  BSYNC B1 ;  /* 0x0000000000017941 */ /* 0x000fea0003800000 */
.L_x_310:
        /* <DEDUP_REMOVED lines=12> */
.L_x_313:
[----:B------:R-:W-:Y:S05]  /*f9c0*/  BSYNC B1 ;  /* 0x0000000000017941 */ /* 0x000fea0003800000 */
.L_x_312:
        /* <DEDUP_REMOVED lines=9> */
.L_x_315:
[----:B------:R-:W-:Y:S05]  /*fa60*/  BSYNC B1 ;  /* 0x0000000000017941 */ /* 0x000fea0003800000 */
.L_x_314:
        /* <DEDUP_REMOVED lines=9> */
.L_x_317:
[----:B------:R-:W-:Y:S05]  /*fb00*/  BSYNC B1 ;  /* 0x0000000000017941 */ /* 0x000fea0003800000 */
.L_x_316:
        /* <DEDUP_REMOVED lines=12> */
.L_x_319:
[----:B------:R-:W-:Y:S05]  /*fbd0*/  BSYNC B1 ;  /* 0x0000000000017941 */ /* 0x000fea0003800000 */
.L_x_318:
        /* <DEDUP_REMOVED lines=12> */
.L_x_321:
[----:B------:R-:W-:Y:S05]  /*fca0*/  BSYNC B1 ;  /* 0x0000000000017941 */ /* 0x000fea0003800000 */
.L_x_320:
        /* <DEDUP_REMOVED lines=9> */
.L_x_323:
[----:B------:R-:W-:Y:S05]  /*fd40*/  BSYNC B1 ;  /* 0x0000000000017941 */ /* 0x000fea0003800000 */
.L_x_322:
        /* <DEDUP_REMOVED lines=9> */
.L_x_325:
[----:B------:R-:W-:Y:S05]  /*fde0*/  BSYNC B1 ;  /* 0x0000000000017941 */ /* 0x000fea0003800000 */
.L_x_324:
        /* <DEDUP_REMOVED lines=12> */
.L_x_327:
[----:B------:R-:W-:Y:S05]  /*feb0*/  BSYNC B1 ;  /* 0x0000000000017941 */ /* 0x000fea0003800000 */
.L_x_326:
        /* <DEDUP_REMOVED lines=12> */
.L_x_329:
[----:B------:R-:W-:Y:S05]  /*ff80*/  BSYNC B1 ;  /* 0x0000000000017941 */ /* 0x000fea0003800000 */
.L_x_328:
        /* <DEDUP_REMOVED lines=9> */
.L_x_331:
[----:B------:R-:W-:Y:S05]  /*10020*/  BSYNC B1 ;  /* 0x0000000000017941 */ /* 0x000fea0003800000 */
.L_x_330:
        /* <DEDUP_REMOVED lines=9> */
.L_x_333:
[----:B------:R-:W-:Y:S05]  /*100c0*/  BSYNC B1 ;  /* 0x0000000000017941 */ /* 0x000fea0003800000 */
.L_x_332:
        /* <DEDUP_REMOVED lines=12> */
.L_x_335:
[----:B------:R-:W-:Y:S05]  /*10190*/  BSYNC B1 ;  /* 0x0000000000017941 */ /* 0x000fea0003800000 */
.L_x_334:
        /* <DEDUP_REMOVED lines=12> */
.L_x_337:
[----:B------:R-:W-:Y:S05]  /*10260*/  BSYNC B1 ;  /* 0x0000000000017941 */ /* 0x000fea0003800000 */
.L_x_336:
        /* <DEDUP_REMOVED lines=9> */
.L_x_339:
[----:B------:R-:W-:Y:S05]  /*10300*/  BSYNC B1 ;  /* 0x0000000000017941 */ /* 0x000fea0003800000 */
.L_x_338:
        /* <DEDUP_REMOVED lines=9> */
.L_x_341:
[----:B------:R-:W-:Y:S05]  /*103a0*/  BSYNC B1 ;  /* 0x0000000000017941 */ /* 0x000fea0003800000 */
.L_x_340:
        /* <DEDUP_REMOVED lines=12> */
.L_x_343:
[----:B------:R-:W-:Y:S05]  /*10470*/  BSYNC B1 ;  /* 0x0000000000017941 */ /* 0x000fea0003800000 */
.L_x_342:
        /* <DEDUP_REMOVED lines=12> */
.L_x_345:
[----:B------:R-:W-:Y:S05]  /*10540*/  BSYNC B1 ;  /* 0x0000000000017941 */ /* 0x000fea0003800000 */
.L_x_344:
        /* <DEDUP_REMOVED lines=9> */
.L_x_347:
[----:B------:R-:W-:Y:S05]  /*105e0*/  BSYNC B1 ;  /* 0x0000000000017941 */ /* 0x000fea0003800000 */
.L_x_346:
        /* <DEDUP_REMOVED lines=9> */
.L_x_349:
[----:B------:R-:W-:Y:S05]  /*10680*/  BSYNC B1 ;  /* 0x0000000000017941 */ /* 0x000fea0003800000 */
.L_x_348:
        /* <DEDUP_REMOVED lines=12> */
.L_x_351:
[----:B------:R-:W-:Y:S05]  /*10750*/  BSYNC B1 ;  /* 0x0000000000017941 */ /* 0x000fea0003800000 */
.L_x_350:
        /* <DEDUP_REMOVED lines=12> */
.L_x_353:
[----:B------:R-:W-:Y:S05]  /*10820*/  BSYNC B1 ;  /* 0x0000000000017941 */ /* 0x000fea0003800000 */
.L_x_352:
        /* <DEDUP_REMOVED lines=9> */
.L_x_355:
[----:B------:R-:W-:Y:S05]  /*108c0*/  BSYNC B1 ;  /* 0x0000000000017941 */ /* 0x000fea0003800000 */
.L_x_354:
        /* <DEDUP_REMOVED lines=9> */
.L_x_357:
[----:B------:R-:W-:Y:S05]  /*10960*/  BSYNC B1 ;  /* 0x0000000000017941 */ /* 0x000fea0003800000 */
.L_x_356:
        /* <DEDUP_REMOVED lines=12> */
.L_x_359:
[----:B------:R-:W-:Y:S05]  /*10a30*/  BSYNC B1 ;  /* 0x0000000000017941 */ /* 0x000fea0003800000 */
.L_x_358:
        /* <DEDUP_REMOVED lines=12> */
.L_x_361:
[----:B------:R-:W-:Y:S05]  /*10b00*/  BSYNC B1 ;  /* 0x0000000000017941 */ /* 0x000fea0003800000 */
.L_x_360:
        /* <DEDUP_REMOVED lines=9> */
.L_x_363:
[----:B------:R-:W-:Y:S05]  /*10ba0*/  BSYNC B1 ;  /* 0x0000000000017941 */ /* 0x000fea0003800000 */
.L_x_362:
        /* <DEDUP_REMOVED lines=9> */
.L_x_365:
[----:B------:R-:W-:Y:S05]  /*10c40*/  BSYNC B1 ;  /* 0x0000000000017941 */ /* 0x000fea0003800000 */
.L_x_364:
        /* <DEDUP_REMOVED lines=12> */
.L_x_367:
[----:B------:R-:W-:Y:S05]  /*10d10*/  BSYNC B1 ;  /* 0x0000000000017941 */ /* 0x000fea0003800000 */
.L_x_366:
        /* <DEDUP_REMOVED lines=12> */
.L_x_369:
[----:B------:R-:W-:Y:S05]  /*10de0*/  BSYNC B1 ;  /* 0x0000000000017941 */ /* 0x000fea0003800000 */
.L_x_368:
        /* <DEDUP_REMOVED lines=9> */
.L_x_371:
[----:B------:R-:W-:Y:S05]  /*10e80*/  BSYNC B1 ;  /* 0x0000000000017941 */ /* 0x000fea0003800000 */
.L_x_370:
        /* <DEDUP_REMOVED lines=9> */
.L_x_373:
[----:B------:R-:W-:Y:S05]  /*10f20*/  BSYNC B1 ;  /* 0x0000000000017941 */ /* 0x000fea0003800000 */
.L_x_372:
        /* <DEDUP_REMOVED lines=12> */
.L_x_375:
[----:B------:R-:W-:Y:S05]  /*10ff0*/  BSYNC B1 ;  /* 0x0000000000017941 */ /* 0x000fea0003800000 */
.L_x_374:
        /* <DEDUP_REMOVED lines=12> */
.L_x_377:
[----:B------:R-:W-:Y:S05]  /*110c0*/  BSYNC B1 ;  /* 0x0000000000017941 */ /* 0x000fea0003800000 */
.L_x_376:
        /* <DEDUP_REMOVED lines=9> */
.L_x_379:
[----:B------:R-:W-:Y:S05]  /*11160*/  BSYNC B1 ;  /* 0x0000000000017941 */ /* 0x000fea0003800000 */
.L_x_378:
        /* <DEDUP_REMOVED lines=9> */
.L_x_381:
[----:B------:R-:W-:Y:S05]  /*11200*/  BSYNC B1 ;  /* 0x0000000000017941 */ /* 0x000fea0003800000 */
.L_x_380:
        /* <DEDUP_REMOVED lines=12> */
.L_x_383:
[----:B------:R-:W-:Y:S05]  /*112d0*/  BSYNC B1 ;  /* 0x0000000000017941 */ /* 0x000fea0003800000 */
.L_x_382:
        /* <DEDUP_REMOVED lines=12> */
.L_x_385:
[----:B------:R-:W-:Y:S05]  /*113a0*/  BSYNC B1 ;  /* 0x0000000000017941 */ /* 0x000fea0003800000 */
.L_x_384:
        /* <DEDUP_REMOVED lines=9> */
.L_x_387:
[----:B------:R-:W-:Y:S05]  /*11440*/  BSYNC B1 ;  /* 0x0000000000017941 */ /* 0x000fea0003800000 */
.L_x_386:
        /* <DEDUP_REMOVED lines=9> */
.L_x_389:
[----:B------:R-:W-:Y:S05]  /*114e0*/  BSYNC B1 ;  /* 0x0000000000017941 */ /* 0x000fea0003800000 */
.L_x_388:
        /* <DEDUP_REMOVED lines=12> */
.L_x_391:
[----:B------:R-:W-:Y:S05]  /*115b0*/  BSYNC B1 ;  /* 0x0000000000017941 */ /* 0x000fea0003800000 */
.L_x_390:
        /* <DEDUP_REMOVED lines=12> */
.L_x_393:
[----:B------:R-:W-:Y:S05]  /*11680*/  BSYNC B1 ;  /* 0x0000000000017941 */ /* 0x000fea0003800000 */
.L_x_392:
        /* <DEDUP_REMOVED lines=9> */
.L_x_395:
[----:B------:R-:W-:Y:S05]  /*11720*/  BSYNC B1 ;  /* 0x0000000000017941 */ /* 0x000fea0003800000 */
.L_x_394:
        /* <DEDUP_REMOVED lines=9> */
.L_x_397:
[----:B------:R-:W-:Y:S05]  /*117c0*/  BSYNC B1 ;  /* 0x0000000000017941 */ /* 0x000fea0003800000 */
.L_x_396:
        /* <DEDUP_REMOVED lines=12> */
.L_x_399:
[----:B------:R-:W-:Y:S05]  /*11890*/  BSYNC B1 ;  /* 0x0000000000017941 */ /* 0x000fea0003800000 */
.L_x_398:
        /* <DEDUP_REMOVED lines=12> */
.L_x_401:
[----:B------:R-:W-:Y:S05]  /*11960*/  BSYNC B1 ;  /* 0x0000000000017941 */ /* 0x000fea0003800000 */
.L_x_400:
        /* <DEDUP_REMOVED lines=9> */
.L_x_403:
[----:B------:R-:W-:Y:S05]  /*11a00*/  BSYNC B1 ;  /* 0x0000000000017941 */ /* 0x000fea0003800000 */
.L_x_402:
        /* <DEDUP_REMOVED lines=9> */
.L_x_405:
[----:B------:R-:W-:Y:S05]  /*11aa0*/  BSYNC B1 ;  /* 0x0000000000017941 */ /* 0x000fea0003800000 */
.L_x_404:
        /* <DEDUP_REMOVED lines=12> */
.L_x_407:
[----:B------:R-:W-:Y:S05]  /*11b70*/  BSYNC B1 ;  /* 0x0000000000017941 */ /* 0x000fea0003800000 */
.L_x_406:
        /* <DEDUP_REMOVED lines=12> */
.L_x_409:
[----:B------:R-:W-:Y:S05]  /*11c40*/  BSYNC B1 ;  /* 0x0000000000017941 */ /* 0x000fea0003800000 */
.L_x_408:
        /* <DEDUP_REMOVED lines=9> */
.L_x_411:
[----:B------:R-:W-:Y:S05]  /*11ce0*/  BSYNC B1 ;  /* 0x0000000000017941 */ /* 0x000fea0003800000 */
.L_x_410:
        /* <DEDUP_REMOVED lines=9> */
.L_x_413:
[----:B------:R-:W-:Y:S05]  /*11d80*/  BSYNC B1 ;  /* 0x0000000000017941 */ /* 0x000fea0003800000 */
.L_x_412:
        /* <DEDUP_REMOVED lines=12> */
.L_x_415:
[----:B------:R-:W-:Y:S05]  /*11e50*/  BSYNC B1 ;  /* 0x0000000000017941 */ /* 0x000fea0003800000 */
.L_x_414:
        /* <DEDUP_REMOVED lines=12> */
.L_x_417:
[----:B------:R-:W-:Y:S05]  /*11f20*/  BSYNC B1 ;  /* 0x0000000000017941 */ /* 0x000fea0003800000 */
.L_x_416:
        /* <DEDUP_REMOVED lines=9> */
.L_x_419:
[----:B------:R-:W-:Y:S05]  /*11fc0*/  BSYNC B1 ;  /* 0x0000000000017941 */ /* 0x000fea0003800000 */
.L_x_418:
        /* <DEDUP_REMOVED lines=9> */
.L_x_421:
[----:B------:R-:W-:Y:S05]  /*12060*/  BSYNC B1 ;  /* 0x0000000000017941 */ /* 0x000fea0003800000 */
.L_x_420:
        /* <DEDUP_REMOVED lines=12> */
.L_x_423:
[----:B------:R-:W-:Y:S05]  /*12130*/  BSYNC B1 ;  /* 0x0000000000017941 */ /* 0x000fea0003800000 */
.L_x_422:
        /* <DEDUP_REMOVED lines=12> */
.L_x_425:
[----:B------:R-:W-:Y:S05]  /*12200*/  BSYNC B1 ;  /* 0x0000000000017941 */ /* 0x000fea0003800000 */
.L_x_424:
        /* <DEDUP_REMOVED lines=9> */
.L_x_427:
[----:B------:R-:W-:Y:S05]  /*122a0*/  BSYNC B1 ;  /* 0x0000000000017941 */ /* 0x000fea0003800000 */
.L_x_426:
        /* <DEDUP_REMOVED lines=9> */
.L_x_429:
[----:B------:R-:W-:Y:S05]  /*12340*/  BSYNC B1 ;  /* 0x0000000000017941 */ /* 0x000fea0003800000 */
.L_x_428:
        /* <DEDUP_REMOVED lines=12> */
.L_x_431:
[----:B------:R-:W-:Y:S05]  /*12410*/  BSYNC B1 ;  /* 0x0000000000017941 */ /* 0x000fea0003800000 */
.L_x_430:
        /* <DEDUP_REMOVED lines=12> */
.L_x_433:
[----:B------:R-:W-:Y:S05]  /*124e0*/  BSYNC B1 ;  /* 0x0000000000017941 */ /* 0x000fea0003800000 */
.L_x_432:
        /* <DEDUP_REMOVED lines=9> */
.L_x_435:
[----:B------:R-:W-:Y:S05]  /*12580*/  BSYNC B1 ;  /* 0x0000000000017941 */ /* 0x000fea0003800000 */
.L_x_434:
        /* <DEDUP_REMOVED lines=9> */
.L_x_437:
[----:B------:R-:W-:Y:S05]  /*12620*/  BSYNC B1 ;  /* 0x0000000000017941 */ /* 0x000fea0003800000 */
.L_x_436:
        /* <DEDUP_REMOVED lines=12> */
.L_x_439:
[----:B------:R-:W-:Y:S05]  /*126f0*/  BSYNC B1 ;  /* 0x0000000000017941 */ /* 0x000fea0003800000 */
.L_x_438:
        /* <DEDUP_REMOVED lines=12> */
.L_x_441:
[----:B------:R-:W-:Y:S05]  /*127c0*/  BSYNC B1 ;  /* 0x0000000000017941 */ /* 0x000fea0003800000 */
.L_x_440:
        /* <DEDUP_REMOVED lines=9> */
.L_x_443:
[----:B------:R-:W-:Y:S05]  /*12860*/  BSYNC B1 ;  /* 0x0000000000017941 */ /* 0x000fea0003800000 */
.L_x_442:
        /* <DEDUP_REMOVED lines=9> */
.L_x_445:
[----:B------:R-:W-:Y:S05]  /*12900*/  BSYNC B1 ;  /* 0x0000000000017941 */ /* 0x000fea0003800000 */
.L_x_444:
        /* <DEDUP_REMOVED lines=12> */
.L_x_447:
[----:B------:R-:W-:Y:S05]  /*129d0*/  BSYNC B1 ;  /* 0x0000000000017941 */ /* 0x000fea0003800000 */
.L_x_446:
        /* <DEDUP_REMOVED lines=12> */
.L_x_449:
[----:B------:R-:W-:Y:S05]  /*12aa0*/  BSYNC B1 ;  /* 0x0000000000017941 */ /* 0x000fea0003800000 */
.L_x_448:
        /* <DEDUP_REMOVED lines=9> */
.L_x_451:
[----:B------:R-:W-:Y:S05]  /*12b40*/  BSYNC B1 ;  /* 0x0000000000017941 */ /* 0x000fea0003800000 */
.L_x_450:
        /* <DEDUP_REMOVED lines=9> */
.L_x_453:
[----:B------:R-:W-:Y:S05]  /*12be0*/  BSYNC B1 ;  /* 0x0000000000017941 */ /* 0x000fea0003800000 */
.L_x_452:
        /* <DEDUP_REMOVED lines=12> */
.L_x_455:
[----:B------:R-:W-:Y:S05]  /*12cb0*/  BSYNC B1 ;  /* 0x0000000000017941 */ /* 0x000fea0003800000 */
.L_x_454:
        /* <DEDUP_REMOVED lines=12> */
.L_x_457:
[----:B------:R-:W-:Y:S05]  /*12d80*/  BSYNC B1 ;  /* 0x0000000000017941 */ /* 0x000fea0003800000 */
.L_x_456:
        /* <DEDUP_REMOVED lines=9> */
.L_x_459:
[----:B------:R-:W-:Y:S05]  /*12e20*/  BSYNC B1 ;  /* 0x0000000000017941 */ /* 0x000fea0003800000 */
.L_x_458:
        /* <DEDUP_REMOVED lines=9> */
.L_x_461:
[----:B------:R-:W-:Y:S05]  /*12ec0*/  BSYNC B1 ;  /* 0x0000000000017941 */ /* 0x000fea0003800000 */
.L_x_460:
        /* <DEDUP_REMOVED lines=12> */
.L_x_463:
[----:B------:R-:W-:Y:S05]  /*12f90*/  BSYNC B1 ;  /* 0x0000000000017941 */ /* 0x000fea0003800000 */
.L_x_462:
        /* <DEDUP_REMOVED lines=12> */
.L_x_465:
[----:B------:R-:W-:Y:S05]  /*13060*/  BSYNC B1 ;  /* 0x0000000000017941 */ /* 0x000fea0003800000 */
.L_x_464:
        /* <DEDUP_REMOVED lines=9> */
.L_x_467:
[----:B------:R-:W-:Y:S05]  /*13100*/  BSYNC B1 ;  /* 0x0000000000017941 */ /* 0x000fea0003800000 */
.L_x_466:
        /* <DEDUP_REMOVED lines=9> */
.L_x_469:
[----:B------:R-:W-:Y:S05]  /*131a0*/  BSYNC B1 ;  /* 0x0000000000017941 */ /* 0x000fea0003800000 */
.L_x_468:
        /* <DEDUP_REMOVED lines=12> */
.L_x_471:
[----:B------:R-:W-:Y:S05]  /*13270*/  BSYNC B1 ;  /* 0x0000000000017941 */ /* 0x000fea0003800000 */
.L_x_470:
        /* <DEDUP_REMOVED lines=12> */
.L_x_473:
[----:B------:R-:W-:Y:S05]  /*13340*/  BSYNC B1 ;  /* 0x0000000000017941 */ /* 0x000fea0003800000 */
.L_x_472:
        /* <DEDUP_REMOVED lines=9> */
.L_x_475:
[----:B------:R-:W-:Y:S05]  /*133e0*/  BSYNC B1 ;  /* 0x0000000000017941 */ /* 0x000fea0003800000 */
.L_x_474:
        /* <DEDUP_REMOVED lines=9> */
.L_x_477:
[----:B------:R-:W-:Y:S05]  /*13480*/  BSYNC B1 ;  /* 0x0000000000017941 */ /* 0x000fea0003800000 */
.L_x_476:
        /* <DEDUP_REMOVED lines=12> */
.L_x_479:
[----:B------:R-:W-:Y:S05]  /*13550*/  BSYNC B1 ;  /* 0x0000000000017941 */ /* 0x000fea0003800000 */
.L_x_478:
        /* <DEDUP_REMOVED lines=12> */
.L_x_481:
[----:B------:R-:W-:Y:S05]  /*13620*/  BSYNC B1 ;  /* 0x0000000000017941 */ /* 0x000fea0003800000 */
.L_x_480:
        /* <DEDUP_REMOVED lines=9> */
.L_x_483:
[----:B------:R-:W-:Y:S05]  /*136c0*/  BSYNC B1 ;  /* 0x0000000000017941 */ /* 0x000fea0003800000 */
.L_x_482:
        /* <DEDUP_REMOVED lines=9> */
.L_x_485:
[----:B------:R-:W-:Y:S05]  /*13760*/  BSYNC B1 ;  /* 0x0000000000017941 */ /* 0x000fea0003800000 */
.L_x_484:
        /* <DEDUP_REMOVED lines=12> */
.L_x_487:
[----:B------:R-:W-:Y:S05]  /*13830*/  BSYNC B1 ;  /* 0x0000000000017941 */ /* 0x000fea0003800000 */
.L_x_486:
        /* <DEDUP_REMOVED lines=12> */
.L_x_489:
[----:B------:R-:W-:Y:S05]  /*13900*/  BSYNC B1 ;  /* 0x0000000000017941 */ /* 0x000fea0003800000 */
.L_x_488:
        /* <DEDUP_REMOVED lines=9> */
.L_x_491:
[----:B------:R-:W-:Y:S05]  /*139a0*/  BSYNC B1 ;  /* 0x0000000000017941 */ /* 0x000fea0003800000 */
.L_x_490:
        /* <DEDUP_REMOVED lines=9> */
.L_x_493:
[----:B------:R-:W-:Y:S05]  /*13a40*/  BSYNC B1 ;  /* 0x0000000000017941 */ /* 0x000fea0003800000 */
.L_x_492:
        /* <DEDUP_REMOVED lines=12> */
.L_x_495:
[----:B------:R-:W-:Y:S05]  /*13b10*/  BSYNC B1 ;  /* 0x0000000000017941 */ /* 0x000fea0003800000 */
.L_x_494:
        /* <DEDUP_REMOVED lines=12> */
.L_x_497:
[----:B------:R-:W-:Y:S05]  /*13be0*/  BSYNC B1 ;  /* 0x0000000000017941 */ /* 0x000fea0003800000 */
.L_x_496:
        /* <DEDUP_REMOVED lines=9> */
.L_x_499:
[----:B------:R-:W-:Y:S05]  /*13c80*/  BSYNC B1 ;  /* 0x0000000000017941 */ /* 0x000fea0003800000 */
.L_x_498:
        /* <DEDUP_REMOVED lines=9> */
.L_x_501:
[----:B------:R-:W-:Y:S05]  /*13d20*/  BSYNC B1 ;  /* 0x0000000000017941 */ /* 0x000fea0003800000 */
.L_x_500:
        /* <DEDUP_REMOVED lines=12> */
.L_x_503:
[----:B------:R-:W-:Y:S05]  /*13df0*/  BSYNC B1 ;  /* 0x0000000000017941 */ /* 0x000fea0003800000 */
.L_x_502:
        /* <DEDUP_REMOVED lines=12> */
.L_x_505:
[----:B------:R-:W-:Y:S05]  /*13ec0*/  BSYNC B1 ;  /* 0x0000000000017941 */ /* 0x000fea0003800000 */
.L_x_504:
        /* <DEDUP_REMOVED lines=9> */
.L_x_507:
[----:B------:R-:W-:Y:S05]  /*13f60*/  BSYNC B1 ;  /* 0x0000000000017941 */ /* 0x000fea0003800000 */
.L_x_506:
        /* <DEDUP_REMOVED lines=9> */
.L_x_509:
[----:B------:R-:W-:Y:S05]  /*14000*/  BSYNC B1 ;  /* 0x0000000000017941 */ /* 0x000fea0003800000 */
.L_x_508:
        /* <DEDUP_REMOVED lines=12> */
.L_x_511:
[----:B------:R-:W-:Y:S05]  /*140d0*/  BSYNC B1 ;  /* 0x0000000000017941 */ /* 0x000fea0003800000 */
.L_x_510:
        /* <DEDUP_REMOVED lines=12> */
.L_x_513:
[----:B------:R-:W-:Y:S05]  /*141a0*/  BSYNC B1 ;  /* 0x0000000000017941 */ /* 0x000fea0003800000 */
.L_x_512:
        /* <DEDUP_REMOVED lines=9> */
.L_x_515:
[----:B------:R-:W-:Y:S05]  /*14240*/  BSYNC B1 ;  /* 0x0000000000017941 */ /* 0x000fea0003800000 */
.L_x_514:
        /* <DEDUP_REMOVED lines=9> */
.L_x_517:
[----:B------:R-:W-:Y:S05]  /*142e0*/  BSYNC B1 ;  /* 0x0000000000017941 */ /* 0x000fea0003800000 */
.L_x_516:
        /* <DEDUP_REMOVED lines=12> */
.L_x_519:
[----:B------:R-:W-:Y:S05]  /*143b0*/  BSYNC B1 ;  /* 0x0000000000017941 */ /* 0x000fea0003800000 */
.L_x_518:
        /* <DEDUP_REMOVED lines=12> */
.L_x_521:
[----:B------:R-:W-:Y:S05]  /*14480*/  BSYNC B1 ;  /* 0x0000000000017941 */ /* 0x000fea0003800000 */
.L_x_520:
        /* <DEDUP_REMOVED lines=9> */
.L_x_523:
[----:B------:R-:W-:Y:S05]  /*14520*/  BSYNC B1 ;  /* 0x0000000000017941 */ /* 0x000fea0003800000 */
.L_x_522:
        /* <DEDUP_REMOVED lines=9> */
.L_x_525:
[----:B------:R-:W-:Y:S05]  /*145c0*/  BSYNC B1 ;  /* 0x0000000000017941 */ /* 0x000fea0003800000 */
.L_x_524:
        /* <DEDUP_REMOVED lines=12> */
.L_x_527:
[----:B------:R-:W-:Y:S05]  /*14690*/  BSYNC B1 ;  /* 0x0000000000017941 */ /* 0x000fea0003800000 */
.L_x_526:
        /* <DEDUP_REMOVED lines=12> */
.L_x_529:
[----:B------:R-:W-:Y:S05]  /*14760*/  BSYNC B1 ;  /* 0x0000000000017941 */ /* 0x000fea0003800000 */
.L_x_528:
        /* <DEDUP_REMOVED lines=9> */
.L_x_531:
[----:B------:R-:W-:Y:S05]  /*14800*/  BSYNC B1 ;  /* 0x0000000000017941 */ /* 0x000fea0003800000 */
.L_x_530:
        /* <DEDUP_REMOVED lines=9> */
.L_x_533:
[----:B------:R-:W-:Y:S05]  /*148a0*/  BSYNC B1 ;  /* 0x0000000000017941 */ /* 0x000fea0003800000 */
.L_x_532:
[----:B-----5:R-:W-:Y:S01]  /*148b0*/  SHF.L.U32 R5, R3, 0x10, RZ ;  /* 0x0000001003057819 */ /* 0x020fe200000006ff */
[----:B0-----:R-:W-:Y:S01]  /*148c0*/  @P2 IMAD.MOV.U32 R4, RZ, RZ, R158 ;  /* 0x000000ffff042224 */ /* 0x001fe200078e009e */
[----:B------:R-:W-:Y:S01]  /*148d0*/  ISETP.GT.AND P1, PT, R0, 0xf9, P1 ;  /* 0x000000f90000780c */ /* 0x000fe20000f24270 */
[----:B------:R-:W-:Y:S02]  /*148e0*/  BSSY B1, `(.L_x_534) ;  /* 0x0000009000017945 */ /* 0x000fe40003800000 */
[----:B------:R-:W-:-:S04]  /*148f0*/  FMUL R5, R5, R16 ;  /* 0x0000001005057220 */ /* 0x000fc80000400000 */
[----:B------:R-:W-:-:S05]  /*14900*/  FFMA R5, R150, R2, R5 ;  /* 0x0000000296057223 */ /* 0x000fca0000000005 */
[----:B------:R-:W-:-:S04]  /*14910*/  F2FP.BF16.F32.PACK_AB R5, RZ, R5 ;  /* 0x00000005ff05723e */ /* 0x000fc800000010ff */
[----:B-1--4-:R-:W-:Y:S01]  /*14920*/  PRMT R6, R5, 0x7610, R6 ;  /* 0x0000761005067816 */ /* 0x012fe20000000006 */
[----:B------:R-:W-:-:S05]  /*14930*/  @P2 IMAD.MOV.U32 R5, RZ, RZ, R159 ;  /* 0x000000ffff052224 */ /* 0x000fca00078e009f */
[----:B------:R0:W-:Y:S01]  /*14940*/  @P2 STG.E.U16 desc[UR36][R4.64+0x1f0], R6 ;  /* 0x0001f00604002986 */ /* 0x0001e2000c101524 */
[----:B------:R-:W-:Y:S05]  /*14950*/  @!P1 BRA `(.L_x_535) ;  /* 0x0000000000049947 */ /* 0x000fea0003800000 */
[----:B------:R1:W5:Y:S02]  /*14960*/  LDG.E.LTC128B.U16 R3, desc[UR36][R12.64+0x1f2] ;  /* 0x0001f2240c037981 */ /* 0x000364000c1e1520 */
.L_x_535:
[----:B------:R-:W-:Y:S05]  /*14970*/  BSYNC B1 ;  /* 0x0000000000017941 */ /* 0x000fea0003800000 */
.L_x_534:
[----:B------:R-:W-:Y:S05]  /*14980*/  @!P1 BRA `(.L_x_536) ;  /* 0x0000004c00b09947 */ /* 0x000fea0003800000 */
[----:B-----5:R-:W-:-:S04]  /*14990*/  IMAD.U32 R3, R3, 0x10000, RZ ;  /* 0x0001000003037824 */ /* 0x020fc800078e00ff */
[----:B------:R-:W-:-:S04]  /*149a0*/  FMUL R0, R3, R16 ;  /* 0x0000001003007220 */ /* 0x000fc80000400000 */
[----:B------:R-:W-:-:S05]  /*149b0*/  FFMA R0, R151, R2, R0 ;  /* 0x0000000297007223 */ /* 0x000fca0000000000 */
[----:B------:R-:W-:-:S05]  /*149c0*/  F2FP.BF16.F32.PACK_AB R0, RZ, R0 ;  /* 0x00000000ff00723e */ /* 0x000fca00000010ff */
[----:B------:R4:W-:Y:S01]  /*149d0*/  STG.E.U16 desc[UR36][R158.64+0x1f2], R0 ;  /* 0x0001f2009e007986 */ /* 0x0009e2000c101524 */
[----:B------:R-:W-:Y:S05]  /*149e0*/  BRA `(.L_x_536) ;  /* 0x0000004c00987947 */ /* 0x000fea0003800000 */
.L_x_29:
[----:B------:R-:W2:Y:S01]  /*149f0*/  LDL.LU R3, [R1] ;  /* 0x0000000001037983 */ /* 0x000ea20000300800 */
[----:B------:R-:W-:-:S03]  /*14a00*/  ULDC.64 UR4, c[0x0][0x5c0] ;  /* 0x0001700000047ab9 */ /* 0x000fc60000000a00 */
[----:B------:R-:W3:Y:S04]  /*14a10*/  LDL.LU R9, [R1+0x60] ;  /* 0x0000600001097983 */ /* 0x000ee80000300800 */
[----:B------:R-:W4:Y:S04]  /*14a20*/  LDL.LU R11, [R1+0x8c] ;  /* 0x00008c00010b7983 */ /* 0x000f280000300800 */
[----:B------:R-:W5:Y:S04]  /*14a30*/  LDL.LU R235, [R1+0x9c] ;  /* 0x00009c0001eb7983 */ /* 0x000f680000300800 */
        /* <DEDUP_REMOVED lines=75> */
[----:B------:R-:W5:Y:S01]  /*14ef0*/  LDL.LU R158, [R1+0x1cc] ;  /* 0x0001cc00019e7983 */ /* 0x000f620000300800 */
[----:B--2---:R-:W-:-:S03]  /*14f00*/  FMUL R3, R3, R2 ;  /* 0x0000000203037220 */ /* 0x004fc60000400000 */
[----:B------:R-:W2:Y:S01]  /*14f10*/  LDL.LU R157, [R1+0x1d0] ;  /* 0x0001d000019d7983 */ /* 0x000ea20000300800 */
[----:B------:R-:W-:-:S03]  /*14f20*/  LEA R4, P0, R6, UR4, 0x1 ;  /* 0x0000000406047c11 */ /* 0x000fc6000f8008ff */
[----:B------:R-:W2:Y:S04]  /*14f30*/  LDL.LU R156, [R1+0x1d4] ;  /* 0x0001d400019c7983 */ /* 0x000ea80000300800 */
[----:B------:R-:W2:Y:S04]  /*14f40*/  LDL.LU R155, [R1+0x1d8] ;  /* 0x0001d800019b7983 */ /* 0x000ea80000300800 */
[----:B------:R-:W2:Y:S04]  /*14f50*/  LDL.LU R154, [R1+0x1dc] ;  /* 0x0001dc00019a7983 */ /* 0x000ea80000300800 */
[----:B------:R-:W2:Y:S01]  /*14f60*/  LDL.LU R153, [R1+0x1e0] ;  /* 0x0001e00001997983 */ /* 0x000ea20000300800 */
[----:B------:R-:W-:-:S03]  /*14f70*/  LEA.HI.X R5, R6, UR5, R10, 0x1, P0 ;  /* 0x0000000506057c11 */ /* 0x000fc600080f0c0a */
[----:B------:R-:W2:Y:S01]  /*14f80*/  LDL.LU R152, [R1+0x1e4] ;  /* 0x0001e40001987983 */ /* 0x000ea20000300800 */
[----:B------:R-:W-:-:S03]  /*14f90*/  F2FP.BF16.F32.PACK_AB R3, RZ, R3 ;  /* 0x00000003ff03723e */ /* 0x000fc600000010ff */
[----:B------:R-:W2:Y:S04]  /*14fa0*/  LDL.LU R23, [R1+0x1e8] ;  /* 0x0001e80001177983 */ /* 0x000ea80000300800 */
[----:B------:R-:W2:Y:S04]  /*14fb0*/  LDL.LU R22, [R1+0x1ec] ;  /* 0x0001ec0001167983 */ /* 0x000ea80000300800 */
[----:B------:R-:W2:Y:S04]  /*14fc0*/  LDL.LU R21, [R1+0x1f0] ;  /* 0x0001f00001157983 */ /* 0x000ea80000300800 */
[----:B------:R-:W2:Y:S04]  /*14fd0*/  LDL.LU R20, [R1+0x1f4] ;  /* 0x0001f40001147983 */ /* 0x000ea80000300800 */
[----:B------:R-:W2:Y:S04]  /*14fe0*/  LDL.LU R19, [R1+0x1f8] ;  /* 0x0001f80001137983 */ /* 0x000ea80000300800 */
[----:B------:R-:W2:Y:S04]  /*14ff0*/  LDL.LU R18, [R1+0x1fc] ;  /* 0x0001fc0001127983 */ /* 0x000ea80000300800 */
[----:B------:R-:W3:Y:S04]  /*15000*/  LDL.LU R7, [R1+0x8] ;  /* 0x0000080001077983 */ /* 0x000ee80000300800 */
[----:B------:R-:W4:Y:S04]  /*15010*/  LDL.LU R6, [R1+0xc] ;  /* 0x00000c0001067983 */ /* 0x000f280000300800 */
[----:B------:R0:W-:Y:S04]  /*15020*/  @P1 STG.E.U16 desc[UR36][R4.64], R3 ;  /* 0x0000000304001986 */ /* 0x0001e8000c101524 */
[----:B0-----:R-:W5:Y:S01]  /*15030*/  LDL.LU R3, [R1+0x4] ;  /* 0x0000040001037983 */ /* 0x001f620000300800 */
[----:B------:R-:W-:Y:S01]  /*15040*/  ISETP.GT.AND P0, PT, R0, 0x1, P3 ;  /* 0x000000010000780c */ /* 0x000fe20001f04270 */
[----:B------:R-:W-:Y:S01]  /*15050*/  USHF.L.U32 UR5, UR8, 0x4, URZ ;  /* 0x0000000408057899 */ /* 0x000fe2000800063f */
[----:B------:R-:W-:Y:S01]  /*15060*/  ISETP.GT.AND P2, PT, R17, 0x8, PT ;  /* 0x000000081100780c */ /* 0x000fe20003f44270 */
[----:B------:R-:W-:Y:S01]  /*15070*/  USHF.L.U64.HI UR4, UR8, 0x4, UR9 ;  /* 0x0000000408047899 */ /* 0x000fe20008010209 */
[----:B---3--:R-:W-:-:S05]  /*15080*/  FMUL R7, R7, R2 ;  /* 0x0000000207077220 */ /* 0x008fca0000400000 */
[----:B------:R-:W-:-:S04]  /*15090*/  F2FP.BF16.F32.PACK_AB R7, RZ, R7 ;  /* 0x00000007ff07723e */ /* 0x000fc800000010ff */
[----:B------:R-:W-:Y:S01]  /*150a0*/  PRMT R8, R7, 0x7610, R8 ;  /* 0x0000761007087816 */ /* 0x000fe20000000008 */
[----:B-----5:R-:W-:-:S05]  /*150b0*/  FMUL R3, R3, R2 ;  /* 0x0000000203037220 */ /* 0x020fca0000400000 */
[----:B------:R-:W-:-:S05]  /*150c0*/  F2FP.BF16.F32.PACK_AB R3, RZ, R3 ;  /* 0x00000003ff03723e */ /* 0x000fca00000010ff */
[----:B------:R4:W-:Y:S01]  /*150d0*/  @P0 STG.E.U16 desc[UR36][R4.64+0x2], R3 ;  /* 0x0000020304000986 */ /* 0x0009e2000c101524 */
[----:B------:R-:W-:Y:S01]  /*150e0*/  ISETP.GT.AND P0, PT, R0, RZ, P2 ;  /* 0x000000ff0000720c */ /* 0x000fe20001704270 */
[----:B----4-:R-:W-:Y:S01]  /*150f0*/  FMUL R3, R6, R2 ;  /* 0x0000000206037220 */ /* 0x010fe20000400000 */
[----:B------:R-:W-:-:S04]  /*15100*/  IADD3 R6, P1, R4, UR5, RZ ;  /* 0x0000000504067c10 */ /* 0x000fc8000ff3e0ff */
[----:B------:R-:W-:Y:S02]  /*15110*/  IADD3.X R7, R5, UR4, RZ, P1, !PT ;  /* 0x0000000405077c10 */ /* 0x000fe40008ffe4ff */
[----:B------:R-:W-:-:S05]  /*15120*/  F2FP.BF16.F32.PACK_AB R3, RZ, R3 ;  /* 0x00000003ff03723e */ /* 0x000fca00000010ff */
[----:B------:R0:W-:Y:S01]  /*15130*/  @P0 STG.E.U16 desc[UR36][R6.64], R8 ;  /* 0x0000000806000986 */ /* 0x0001e2000c101524 */
[----:B------:R-:W-:-:S03]  /*15140*/  ISETP.GT.AND P0, PT, R0, 0x1, P2 ;  /* 0x000000010000780c */ /* 0x000fc60001704270 */
[----:B0-----:R-:W3:Y:S10]  /*15150*/  LDL.LU R8, [R1+0x50] ;  /* 0x0000500001087983 */ /* 0x001ef40000300800 */
[----:B------:R0:W-:Y:S04]  /*15160*/  @P0 STG.E.U16 desc[UR36][R6.64+0x2], R3 ;  /* 0x0000020306000986 */ /* 0x0001e8000c101524 */
[----:B0-----:R-:W4:Y:S01]  /*15170*/  LDL.LU R3, [R1+0x10] ;  /* 0x0000100001037983 */ /* 0x001f220000300800 */
[----:B------:R-:W-:Y:S01]  /*15180*/  ISETP.GT.AND P0, PT, R0, 0x8, P3 ;  /* 0x000000080000780c */ /* 0x000fe20001f04270 */
[----:B----4-:R-:W-:-:S05]  /*15190*/  FMUL R3, R3, R2 ;  /* 0x0000000203037220 */ /* 0x010fca0000400000 */
[----:B------:R-:W-:-:S07]  /*151a0*/  F2FP.BF16.F32.PACK_AB R3, RZ, R3 ;  /* 0x00000003ff03723e */ /* 0x000fce00000010ff */
        /* <DEDUP_REMOVED lines=73> */
[----:B---3--:R-:W-:-:S05]  /*15640*/  FMUL R8, R8, R2 ;  /* 0x0000000208087220 */ /* 0x008fca0000400000 */
[----:B------:R-:W-:Y:S01]  /*15650*/  F2FP.BF16.F32.PACK_AB R8, RZ, R8 ;  /* 0x00000008ff08723e */ /* 0x000fe200000010ff */
[----:B----4-:R-:W-:-:S05]  /*15660*/  FMUL R3, R3, R2 ;  /* 0x0000000203037220 */ /* 0x010fca0000400000 */
[----:B------:R-:W-:-:S05]  /*15670*/  F2FP.BF16.F32.PACK_AB R3, RZ, R3 ;  /* 0x00000003ff03723e */ /* 0x000fca00000010ff */
[----:B------:R0:W-:Y:S01]  /*15680*/  @P0 STG.E.U16 desc[UR36][R6.64+0x42], R3 ;  /* 0x0000420306000986 */ /* 0x0001e2000c101524 */
[----:B------:R-:W-:-:S03]  /*15690*/  ISETP.GT.AND P0, PT, R0, 0x28, P3 ;  /* 0x000000280000780c */ /* 0x000fc60001f04270 */
[----:B0-----:R-:W3:Y:S01]  /*156a0*/  LDL.LU R3, [R1+0x54] ;  /* 0x0000540001037983 */ /* 0x001ee20000300800 */
[----:B------:R-:W-:-:S09]  /*156b0*/  ISETP.GT.AND P1, PT, R0, 0x29, P3 ;  /* 0x000000290000780c */ /* 0x000fd20001f24270 */
[----:B------:R0:W-:Y:S04]  /*156c0*/  @P0 STG.E.U16 desc[UR36][R4.64+0x50], R8 ;  /* 0x0000500804000986 */ /* 0x0001e8000c101524 */
[----:B0-----:R-:W4:Y:S01]  /*156d0*/  LDL.LU R8, [R1+0x58] ;  /* 0x0000580001087983 */ /* 0x001f220000300800 */
[----:B---3--:R-:W-:-:S05]  /*156e0*/  FMUL R3, R3, R2 ;  /* 0x0000000203037220 */ /* 0x008fca0000400000 */
[----:B------:R-:W-:-:S05]  /*156f0*/  F2FP.BF16.F32.PACK_AB R3, RZ, R3 ;  /* 0x00000003ff03723e */ /* 0x000fca00000010ff */
[----:B------:R0:W-:Y:S01]  /*15700*/  @P1 STG.E.U16 desc[UR36][R4.64+0x52], R3 ;  /* 0x0000520304001986 */ /* 0x0001e2000c101524 */
[----:B----4-:R-:W-:-:S05]  /*15710*/  FMUL R8, R8, R2 ;  /* 0x0000000208087220 */ /* 0x010fca0000400000 */
[----:B------:R-:W-:Y:S01]  /*15720*/  F2FP.BF16.F32.PACK_AB R8, RZ, R8 ;  /* 0x00000008ff08723e */ /* 0x000fe200000010ff */
[----:B0-----:R-:W3:Y:S03]  /*15730*/  LDL.LU R3, [R1+0x5c] ;  /* 0x00005c0001037983 */ /* 0x001ee60000300800 */
[----:B------:R-:W-:Y:S02]  /*15740*/  PRMT R10, R8, 0x7610, R10 ;  /* 0x00007610080a7816 */ /* 0x000fe4000000000a */
[----:B------:R-:W4:Y:S01]  /*15750*/  LDL.LU R8, [R1+0x64] ;  /* 0x0000640001087983 */ /* 0x000f220000300800 */
[C---:B------:R-:W-:Y:S02]  /*15760*/  ISETP.GT.AND P1, PT, R0.reuse, 0x28, P2 ;  /* 0x000000280000780c */ /* 0x040fe40001724270 */
[C---:B------:R-:W-:Y:S02]  /*15770*/  ISETP.GT.AND P4, PT, R0.reuse, 0x29, P2 ;  /* 0x000000290000780c */ /* 0x040fe40001784270 */
[C---:B------:R-:W-:Y:S01]  /*15780*/  ISETP.GT.AND P5, PT, R0.reuse, 0x30, P3 ;  /* 0x000000300000780c */ /* 0x040fe20001fa4270 */
[----:B------:R-:W-:Y:S01]  /*15790*/  FMUL R9, R9, R2 ;  /* 0x0000000209097220 */ /* 0x000fe20000400000 */
[----:B------:R-:W-:-:S04]  /*157a0*/  ISETP.GT.AND P0, PT, R0, 0x31, P3 ;  /* 0x000000310000780c */ /* 0x000fc80001f04270 */
[----:B------:R-:W-:-:S03]  /*157b0*/  F2FP.BF16.F32.PACK_AB R9, RZ, R9 ;  /* 0x00000009ff09723e */ /* 0x000fc600000010ff */
[----:B------:R0:W-:Y:S04]  /*157c0*/  @P1 STG.E.U16 desc[UR36][R6.64+0x50], R10 ;  /* 0x0000500a06001986 */ /* 0x0001e8000c101524 */
[----:B0-----:R-:W5:Y:S01]  /*157d0*/  LDL.LU R10, [R1+0x74] ;  /* 0x00007400010a7983 */ /* 0x001f620000300800 */
[----:B---3--:R-:W-:-:S05]  /*157e0*/  FMUL R3, R3, R2 ;  /* 0x0000000203037220 */ /* 0x008fca0000400000 */
[----:B------:R-:W-:Y:S01]  /*157f0*/  F2FP.BF16.F32.PACK_AB R3, RZ, R3 ;  /* 0x00000003ff03723e */ /* 0x000fe200000010ff */
[----:B----4-:R-:W-:-:S04]  /*15800*/  FMUL R8, R8, R2 ;  /* 0x0000000208087220 */ /* 0x010fc80000400000 */
[----:B------:R0:W-:Y:S04]  /*15810*/  @P4 STG.E.U16 desc[UR36][R6.64+0x52], R3 ;  /* 0x0000520306004986 */ /* 0x0001e8000c101524 */
[----:B------:R1:W-:Y:S01]  /*15820*/  @P5 STG.E.U16 desc[UR36][R4.64+0x60], R9 ;  /* 0x0000600904005986 */ /* 0x0003e2000c101524 */
[----:B0-----:R-:W-:-:S03]  /*15830*/  F2FP.BF16.F32.PACK_AB R3, RZ, R8 ;  /* 0x00000008ff03723e */ /* 0x001fc600000010ff */
[----:B------:R-:W3:Y:S01]  /*15840*/  LDL.LU R8, [R1+0x68] ;  /* 0x0000680001087983 */ /* 0x000ee20000300800 */
[----:B-1----:R-:W-:-:S03]  /*15850*/  PRMT R9, R3, 0x7610, R9 ;  /* 0x0000761003097816 */ /* 0x002fc60000000009 */
[----:B------:R-:W4:Y:S04]  /*15860*/  LDL.LU R3, [R1+0x6c] ;  /* 0x00006c0001037983 */ /* 0x000f280000300800 */
[----:B------:R0:W-:Y:S04]  /*15870*/  @P0 STG.E.U16 desc[UR36][R4.64+0x62], R9 ;  /* 0x0000620904000986 */ /* 0x0001e8000c101524 */
[----:B0-----:R-:W2:Y:S01]  /*15880*/  LDL.LU R9, [R1+0x70] ;  /* 0x0000700001097983 */ /* 0x001ea20000300800 */
[----:B------:R-:W-:Y:S01]  /*15890*/  ISETP.GT.AND P1, PT, R0, 0x30, P2 ;  /* 0x000000300000780c */ /* 0x000fe20001724270 */
[----:B---3--:R-:W-:-:S05]  /*158a0*/  FMUL R8, R8, R2 ;  /* 0x0000000208087220 */ /* 0x008fca0000400000 */
[----:B------:R-:W-:-:S07]  /*158b0*/  F2FP.BF16.F32.PACK_AB R8, RZ, R8 ;  /* 0x00000008ff08723e */ /* 0x000fce00000010ff */
[----:B------:R0:W-:Y:S01]  /*158c0*/  @P1 STG.E.U16 desc[UR36][R6.64+0x60], R8 ;  /* 0x0000600806001986 */ /* 0x0001e2000c101524 */
[----:B--2---:R-:W-:-:S05]  /*158d0*/  FMUL R9, R9, R2 ;  /* 0x0000000209097220 */ /* 0x004fca0000400000 */
[----:B0-----:R-:W-:-:S04]  /*158e0*/  F2FP.BF16.F32.PACK_AB R8, RZ, R9 ;  /* 0x00000009ff08723e */ /* 0x001fc800000010ff */
[----:B------:R-:W-:Y:S02]  /*158f0*/  PRMT R9, R8, 0x7610, R9 ;  /* 0x0000761008097816 */ /* 0x000fe40000000009 */
[----:B------:R-:W2:Y:S01]  /*15900*/  LDL.LU R8, [R1+0x78] ;  /* 0x0000780001087983 */ /* 0x000ea20000300800 */
[----:B------:R-:W-:Y:S01]  /*15910*/  ISETP.GT.AND P4, PT, R0, 0x31, P2 ;  /* 0x000000310000780c */ /* 0x000fe20001784270 */
[-C--:B----4-:R-:W-:Y:S01]  /*15920*/  FMUL R3, R3, R2.reuse ;  /* 0x0000000203037220 */ /* 0x090fe20000400000 */
[----:B-----5:R-:W-:Y:S01]  /*15930*/  FMUL R10, R10, R2 ;  /* 0x000000020a0a7220 */ /* 0x020fe20000400000 */
[----:B------:R-:W-:-:S03]  /*15940*/  ISETP.GT.AND P5, PT, R0, 0x38, P3 ;  /* 0x000000380000780c */ /* 0x000fc60001fa4270 */
[----:B------:R-:W-:Y:S02]  /*15950*/  F2FP.BF16.F32.PACK_AB R3, RZ, R3 ;  /* 0x00000003ff03723e */ /* 0x000fe400000010ff */
[----:B------:R-:W-:-:S05]  /*15960*/  ISETP.GT.AND P6, PT, R0, 0x39, P3 ;  /* 0x000000390000780c */ /* 0x000fca0001fc4270 */
[----:B------:R0:W-:Y:S04]  /*15970*/  @P4 STG.E.U16 desc[UR36][R6.64+0x62], R3 ;  /* 0x0000620306004986 */ /* 0x0001e8000c101524 */
[----:B------:R1:W-:Y:S01]  /*15980*/  @P5 STG.E.U16 desc[UR36][R4.64+0x70], R9 ;  /* 0x0000700904005986 */ /* 0x0003e2000c101524 */
[----:B0-----:R-:W-:-:S04]  /*15990*/  F2FP.BF16.F32.PACK_AB R3, RZ, R10 ;  /* 0x0000000aff03723e */ /* 0x001fc800000010ff */
[----:B------:R-:W-:Y:S01]  /*159a0*/  PRMT R10, R3, 0x7610, R10 ;  /* 0x00007610030a7816 */ /* 0x000fe2000000000a */
[----:B-1----:R-:W3:Y:S04]  /*159b0*/  LDL.LU R9, [R1+0x7c] ;  /* 0x00007c0001097983 */ /* 0x002ee80000300800 */
[----:B------:R0:W-:Y:S01]  /*159c0*/  @P6 STG.E.U16 desc[UR36][R4.64+0x72], R10 ;  /* 0x0000720a04006986 */ /* 0x0001e2000c101524 */
[----:B--2---:R-:W-:-:S05]  /*159d0*/  FMUL R8, R8, R2 ;  /* 0x0000000208087220 */ /* 0x004fca0000400000 */
[----:B------:R-:W-:Y:S02]  /*159e0*/  F2FP.BF16.F32.PACK_AB R3, RZ, R8 ;  /* 0x00000008ff03723e */ /* 0x000fe400000010ff */
[----:B------:R-:W2:Y:S02]  /*159f0*/  LDL.LU R8, [R1+0x80] ;  /* 0x0000800001087983 */ /* 0x000ea40000300800 */
[----:B0-----:R-:W-:Y:S02]  /*15a00*/  PRMT R10, R3, 0x7610, R10 ;  /* 0x00007610030a7816 */ /* 0x001fe4000000000a */
[----:B------:R-:W4:Y:S01]  /*15a10*/  LDL.LU R3, [R1+0x84] ;  /* 0x0000840001037983 */ /* 0x000f220000300800 */
[----:B------:R-:W-:-:S13]  /*15a20*/  ISETP.GT.AND P0, PT, R0, 0x38, P2 ;  /* 0x000000380000780c */ /* 0x000fda0001704270 */
[----:B------:R0:W-:Y:S01]  /*15a30*/  @P0 STG.E.U16 desc[UR36][R6.64+0x70], R10 ;  /* 0x0000700a06000986 */ /* 0x0001e2000c101524 */
[-C--:B--2---:R-:W-:Y:S01]  /*15a40*/  FMUL R8, R8, R2.reuse ;  /* 0x0000000208087220 */ /* 0x084fe20000400000 */
[----:B----4-:R-:W-:-:S04]  /*15a50*/  FMUL R3, R3, R2 ;  /* 0x0000000203037220 */ /* 0x010fc80000400000 */
[----:B0-----:R-:W-:Y:S02]  /*15a60*/  F2FP.BF16.F32.PACK_AB R10, RZ, R8 ;  /* 0x00000008ff0a723e */ /* 0x001fe400000010ff */
[----:B------:R-:W-:Y:S02]  /*15a70*/  F2FP.BF16.F32.PACK_AB R8, RZ, R3 ;  /* 0x00000003ff08723e */ /* 0x000fe400000010ff */
[----:B------:R-:W2:Y:S01]  /*15a80*/  LDL.LU R3, [R1+0x88] ;  /* 0x0000880001037983 */ /* 0x000ea20000300800 */
[----:B------:R-:W-:Y:S01]  /*15a90*/  ISETP.GT.AND P1, PT, R0, 0x39, P2 ;  /* 0x000000390000780c */ /* 0x000fe20001724270 */
[----:B---3--:R-:W-:-:S05]  /*15aa0*/  FMUL R9, R9, R2 ;  /* 0x0000000209097220 */ /* 0x008fca0000400000 */
[----:B------:R-:W-:-:S07]  /*15ab0*/  F2FP.BF16.F32.PACK_AB R9, RZ, R9 ;  /* 0x00000009ff09723e */ /* 0x000fce00000010ff */
[----:B------:R0:W-:Y:S04]  /*15ac0*/  @P1 STG.E.U16 desc[UR36][R6.64+0x72], R9 ;  /* 0x0000720906001986 */ /* 0x0001e8000c101524 */
[----:B0-----:R-:W3:Y:S01]  /*15ad0*/  LDL.LU R9, [R1+0x94] ;  /* 0x0000940001097983 */ /* 0x001ee20000300800 */
[----:B--2---:R-:W-:-:S05]  /*15ae0*/  FMUL R3, R3, R2 ;  /* 0x0000000203037220 */ /* 0x004fca0000400000 */
[----:B------:R-:W-:-:S04]  /*15af0*/  F2FP.BF16.F32.PACK_AB R3, RZ, R3 ;  /* 0x00000003ff03723e */ /* 0x000fc800000010ff */
[----:B------:R-:W-:Y:S02]  /*15b00*/  PRMT R12, R3, 0x7610, R12 ;  /* 0x00007610030c7816 */ /* 0x000fe4000000000c */
[----:B------:R-:W2:Y:S01]  /*15b10*/  LDL.LU R3, [R1+0x90] ;  /* 0x0000900001037983 */ /* 0x000ea20000300800 */
[----:B------:R-:W-:-:S13]  /*15b20*/  ISETP.GT.AND P4, PT, R0, 0x40, P3 ;  /* 0x000000400000780c */ /* 0x000fda0001f84270 */
[----:B------:R0:W-:Y:S01]  /*15b30*/  @P4 STG.E.U16 desc[UR36][R4.64+0x80], R10 ;  /* 0x0000800a04004986 */ /* 0x0001e2000c101524 */
[----:B--2---:R-:W-:-:S05]  /*15b40*/  FMUL R3, R3, R2 ;  /* 0x0000000203037220 */ /* 0x004fca0000400000 */
[----:B0-----:R-:W-:Y:S02]  /*15b50*/  F2FP.BF16.F32.PACK_AB R10, RZ, R3 ;  /* 0x00000003ff0a723e */ /* 0x001fe400000010ff */
[----:B------:R-:W2:Y:S01]  /*15b60*/  LDL.LU R3, [R1+0x98] ;  /* 0x0000980001037983 */ /* 0x000ea20000300800 */
[C---:B------:R-:W-:Y:S02]  /*15b70*/  ISETP.GT.AND P5, PT, R0.reuse, 0x41, P3 ;  /* 0x000000410000780c */ /* 0x040fe40001fa4270 */
[C---:B------:R-:W-:Y:S01]  /*15b80*/  ISETP.GT.AND P0, PT, R0.reuse, 0x40, P2 ;  /* 0x000000400000780c */ /* 0x040fe20001704270 */
[-C--:B---3--:R-:W-:Y:S01]  /*15b90*/  FMUL R9, R9, R2.reuse ;  /* 0x0000000209097220 */ /* 0x088fe20000400000 */
[C---:B------:R-:W-:Y:S01]  /*15ba0*/  ISETP.GT.AND P1, PT, R0.reuse, 0x41, P2 ;  /* 0x000000410000780c */ /* 0x040fe20001724270 */
[----:B------:R-:W-:Y:S01]  /*15bb0*/  FMUL R11, R11, R2 ;  /* 0x000000020b0b7220 */ /* 0x000fe20000400000 */
[----:B------:R-:W-:Y:S02]  /*15bc0*/  ISETP.GT.AND P4, PT, R0, 0x48, P3 ;  /* 0x000000480000780c */ /* 0x000fe40001f84270 */
[----:B------:R-:W-:-:S05]  /*15bd0*/  F2FP.BF16.F32.PACK_AB R9, RZ, R9 ;  /* 0x00000009ff09723e */ /* 0x000fca00000010ff */
[----:B------:R0:W-:Y:S01]  /*15be0*/  @P5 STG.E.U16 desc[UR36][R4.64+0x82], R8 ;  /* 0x0000820804005986 */ /* 0x0001e2000c101524 */
[----:B------:R-:W-:-:S03]  /*15bf0*/  ISETP.GT.AND P5, PT, R0, 0x49, P3 ;  /* 0x000000490000780c */ /* 0x000fc60001fa4270 */
[----:B------:R1:W-:Y:S01]  /*15c00*/  @P0 STG.E.U16 desc[UR36][R6.64+0x80], R12 ;  /* 0x0000800c06000986 */ /* 0x0003e2000c101524 */
[----:B------:R-:W-:Y:S02]  /*15c10*/  ISETP.GT.AND P0, PT, R0, 0x48, P2 ;  /* 0x000000480000780c */ /* 0x000fe40001704270 */
[----:B------:R-:W-:Y:S02]  /*15c20*/  F2FP.BF16.F32.PACK_AB R11, RZ, R11 ;  /* 0x0000000bff0b723e */ /* 0x000fe400000010ff */
[----:B0-----:R-:W-:-:S03]  /*15c30*/  PRMT R8, R10, 0x7610, R8 ;  /* 0x000076100a087816 */ /* 0x001fc60000000008 */
[----:B------:R-:W-:Y:S01]  /*15c40*/  @P1 STG.E.U16 desc[UR36][R6.64+0x82], R11 ;  /* 0x0000820b06001986 */ /* 0x000fe2000c101524 */
[----:B-1----:R-:W-:Y:S02]  /*15c50*/  PRMT R12, R9, 0x7610, R12 ;  /* 0x00007610090c7816 */ /* 0x002fe4000000000c */
[C---:B------:R-:W-:Y:S01]  /*15c60*/  ISETP.GT.AND P1, PT, R0.reuse, 0x49, P2 ;  /* 0x000000490000780c */ /* 0x040fe20001724270 */
[----:B------:R0:W-:Y:S01]  /*15c70*/  @P4 STG.E.U16 desc[UR36][R4.64+0x90], R8 ;  /* 0x0000900804004986 */ /* 0x0001e2000c101524 */
[----:B------:R-:W-:-:S03]  /*15c80*/  ISETP.GT.AND P4, PT, R0, 0x50, P3 ;  /* 0x000000500000780c */ /* 0x000fc60001f84270 */
[----:B------:R1:W-:Y:S01]  /*15c90*/  @P5 STG.E.U16 desc[UR36][R4.64+0x92], R12 ;  /* 0x0000920c04005986 */ /* 0x0003e2000c101524 */
[----:B0-----:R-:W-:Y:S01]  /*15ca0*/  FMUL R8, R233, R2 ;  /* 0x00000002e9087220 */ /* 0x001fe20000400000 */
[----:B------:R-:W-:-:S04]  /*15cb0*/  ISETP.GT.AND P5, PT, R0, 0x51, P3 ;  /* 0x000000510000780c */ /* 0x000fc80001fa4270 */
[----:B------:R-:W-:-:S04]  /*15cc0*/  F2FP.BF16.F32.PACK_AB R8, RZ, R8 ;  /* 0x00000008ff08723e */ /* 0x000fc800000010ff */
[----:B-1----:R-:W-:Y:S02]  /*15cd0*/  PRMT R12, R8, 0x7610, R12 ;  /* 0x00007610080c7816 */ /* 0x002fe4000000000c */
[----:B------:R-:W-:Y:S01]  /*15ce0*/  ISETP.GT.AND P6, PT, R0, 0x71, P3 ;  /* 0x000000710000780c */ /* 0x000fe20001fc4270 */
[----:B--2---:R-:W-:-:S05]  /*15cf0*/  FMUL R3, R3, R2 ;  /* 0x0000000203037220 */ /* 0x004fca0000400000 */
[----:B------:R-:W-:Y:S01]  /*15d00*/  F2FP.BF16.F32.PACK_AB R10, RZ, R3 ;  /* 0x00000003ff0a723e */ /* 0x000fe200000010ff */
[----:B------:R-:W-:-:S05]  /*15d10*/  FMUL R3, R235, R2 ;  /* 0x00000002eb037220 */ /* 0x000fca0000400000 */
[----:B------:R-:W-:Y:S01]  /*15d20*/  F2FP.BF16.F32.PACK_AB R9, RZ, R3 ;  /* 0x00000003ff09723e */ /* 0x000fe200000010ff */
[-C--:B------:R-:W-:Y:S01]  /*15d30*/  FMUL R3, R234, R2.reuse ;  /* 0x00000002ea037220 */ /* 0x080fe20000400000 */
[----:B------:R0:W-:Y:S04]  /*15d40*/  @P0 STG.E.U16 desc[UR36][R6.64+0x90], R10 ;  /* 0x0000900a06000986 */ /* 0x0001e8000c101524 */
[----:B------:R-:W-:Y:S02]  /*15d50*/  F2FP.BF16.F32.PACK_AB R3, RZ, R3 ;  /* 0x00000003ff03723e */ /* 0x000fe400000010ff */
[----:B------:R-:W-:Y:S01]  /*15d60*/  PRMT R11, R9, 0x7610, R11 ;  /* 0x00007610090b7816 */ /* 0x000fe2000000000b */
[-C--:B------:R-:W-:Y:S01]  /*15d70*/  FMUL R9, R232, R2.reuse ;  /* 0x00000002e8097220 */ /* 0x080fe20000400000 */
[----:B0-----:R-:W-:Y:S01]  /*15d80*/  PRMT R10, R3, 0x7610, R10 ;  /* 0x00007610030a7816 */ /* 0x001fe2000000000a */
[----:B------:R-:W-:-:S02]  /*15d90*/  FMUL R3, R231, R2 ;  /* 0x00000002e7037220 */ /* 0x000fc40000400000 */
[----:B------:R0:W-:Y:S01]  /*15da0*/  @P1 STG.E.U16 desc[UR36][R6.64+0x92], R11 ;  /* 0x0000920b06001986 */ /* 0x0001e2000c101524 */
[----:B------:R-:W-:Y:S02]  /*15db0*/  ISETP.GT.AND P1, PT, R0, 0x50, P2 ;  /* 0x000000500000780c */ /* 0x000fe40001724270 */
[----:B------:R-:W-:Y:S02]  /*15dc0*/  F2FP.BF16.F32.PACK_AB R9, RZ, R9 ;  /* 0x00000009ff09723e */ /* 0x000fe400000010ff */
[----:B------:R-:W-:Y:S01]  /*15dd0*/  F2FP.BF16.F32.PACK_AB R8, RZ, R3 ;  /* 0x00000003ff08723e */ /* 0x000fe200000010ff */
[----:B------:R-:W-:Y:S01]  /*15de0*/  FMUL R3, R230, R2 ;  /* 0x00000002e6037220 */ /* 0x000fe20000400000 */
[C---:B------:R-:W-:Y:S01]  /*15df0*/  ISETP.GT.AND P0, PT, R0.reuse, 0x51, P2 ;  /* 0x000000510000780c */ /* 0x040fe20001704270 */
[----:B------:R1:W-:Y:S01]  /*15e00*/  @P4 STG.E.U16 desc[UR36][R4.64+0xa0], R10 ;  /* 0x0000a00a04004986 */ /* 0x0003e2000c101524 */
[----:B------:R-:W-:Y:S02]  /*15e10*/  ISETP.GT.AND P4, PT, R0, 0x58, P3 ;  /* 0x000000580000780c */ /* 0x000fe40001f84270 */
[----:B0-----:R-:W-:-:S02]  /*15e20*/  PRMT R11, R9, 0x7610, R11 ;  /* 0x00007610090b7816 */ /* 0x001fc4000000000b */
[----:B------:R-:W-:Y:S01]  /*15e30*/  F2FP.BF16.F32.PACK_AB R9, RZ, R3 ;  /* 0x00000003ff09723e */ /* 0x000fe200000010ff */
[-C--:B------:R-:W-:Y:S01]  /*15e40*/  FMUL R3, R228, R2.reuse ;  /* 0x00000002e4037220 */ /* 0x080fe20000400000 */
[----:B------:R-:W-:Y:S01]  /*15e50*/  PRMT R13, R8, 0x7610, R13 ;  /* 0x00007610080d7816 */ /* 0x000fe2000000000d */
[----:B------:R-:W-:Y:S01]  /*15e60*/  FMUL R8, R229, R2 ;  /* 0x00000002e5087220 */ /* 0x000fe20000400000 */
[----:B------:R-:W-:Y:S01]  /*15e70*/  @P5 STG.E.U16 desc[UR36][R4.64+0xa2], R12 ;  /* 0x0000a20c04005986 */ /* 0x000fe2000c101524 */
[----:B------:R-:W-:Y:S02]  /*15e80*/  ISETP.GT.AND P5, PT, R0, 0x59, P3 ;  /* 0x000000590000780c */ /* 0x000fe40001fa4270 */
[----:B------:R-:W-:Y:S01]  /*15e90*/  F2FP.BF16.F32.PACK_AB R3, RZ, R3 ;  /* 0x00000003ff03723e */ /* 0x000fe200000010ff */
[----:B------:R0:W-:Y:S01]  /*15ea0*/  @P1 STG.E.U16 desc[UR36][R6.64+0xa0], R11 ;  /* 0x0000a00b06001986 */ /* 0x0001e2000c101524 */
[----:B-1----:R-:W-:Y:S01]  /*15eb0*/  F2FP.BF16.F32.PACK_AB R10, RZ, R8 ;  /* 0x00000008ff0a723e */ /* 0x002fe200000010ff */
[----:B------:R-:W-:-:S02]  /*15ec0*/  FMUL R8, R227, R2 ;  /* 0x00000002e3087220 */ /* 0x000fc40000400000 */
[----:B------:R-:W-:Y:S01]  /*15ed0*/  @P0 STG.E.U16 desc[UR36][R6.64+0xa2], R13 ;  /* 0x0000a20d06000986 */ /* 0x000fe2000c101524 */
[C---:B------:R-:W-:Y:S02]  /*15ee0*/  ISETP.GT.AND P0, PT, R0.reuse, 0x58, P2 ;  /* 0x000000580000780c */ /* 0x040fe40001704270 */
[C---:B------:R-:W-:Y:S01]  /*15ef0*/  ISETP.GT.AND P1, PT, R0.reuse, 0x59, P2 ;  /* 0x000000590000780c */ /* 0x040fe20001724270 */
[----:B------:R1:W-:Y:S01]  /*15f00*/  @P4 STG.E.U16 desc[UR36][R4.64+0xb0], R9 ;  /* 0x0000b00904004986 */ /* 0x0003e2000c101524 */
[----:B------:R-:W-:Y:S02]  /*15f10*/  ISETP.GT.AND P4, PT, R0, 0x60, P3 ;  /* 0x000000600000780c */ /* 0x000fe40001f84270 */
[----:B0-----:R-:W-:Y:S01]  /*15f20*/  PRMT R11, R3, 0x7610, R11 ;  /* 0x00007610030b7816 */ /* 0x001fe2000000000b */
[----:B------:R-:W-:Y:S01]  /*15f30*/  FMUL R3, R226, R2 ;  /* 0x00000002e2037220 */ /* 0x000fe20000400000 */
[----:B------:R-:W-:Y:S01]  /*15f40*/  F2FP.BF16.F32.PACK_AB R8, RZ, R8 ;  /* 0x00000008ff08723e */ /* 0x000fe200000010ff */
[----:B------:R0:W-:Y:S03]  /*15f50*/  @P5 STG.E.U16 desc[UR36][R4.64+0xb2], R10 ;  /* 0x0000b20a04005986 */ /* 0x0001e6000c101524 */
[----:B-1----:R-:W-:Y:S01]  /*15f60*/  F2FP.BF16.F32.PACK_AB R9, RZ, R3 ;  /* 0x00000003ff09723e */ /* 0x002fe200000010ff */
[-C--:B------:R-:W-:Y:S01]  /*15f70*/  FMUL R3, R225, R2.reuse ;  /* 0x00000002e1037220 */ /* 0x080fe20000400000 */
[----:B------:R-:W-:Y:S01]  /*15f80*/  PRMT R12, R8, 0x7610, R12 ;  /* 0x00007610080c7816 */ /* 0x000fe2000000000c */
[----:B------:R-:W-:Y:S01]  /*15f90*/  FMUL R8, R224, R2 ;  /* 0x00000002e0087220 */ /* 0x000fe20000400000 */
[----:B------:R1:W-:Y:S01]  /*15fa0*/  @P0 STG.E.U16 desc[UR36][R6.64+0xb0], R11 ;  /* 0x0000b00b06000986 */ /* 0x0003e2000c101524 */
[----:B0-----:R-:W-:-:S02]  /*15fb0*/  PRMT R10, R9, 0x7610, R10 ;  /* 0x00007610090a7816 */ /* 0x001fc4000000000a */
[----:B------:R-:W-:Y:S01]  /*15fc0*/  F2FP.BF16.F32.PACK_AB R3, RZ, R3 ;  /* 0x00000003ff03723e */ /* 0x000fe200000010ff */
[----:B------:R0:W-:Y:S01]  /*15fd0*/  @P1 STG.E.U16 desc[UR36][R6.64+0xb2], R12 ;  /* 0x0000b20c06001986 */ /* 0x0001e2000c101524 */
[C---:B------:R-:W-:Y:S01]  /*15fe0*/  ISETP.GT.AND P5, PT, R0.reuse, 0x61, P3 ;  /* 0x000000610000780c */ /* 0x040fe20001fa4270 */
[-C--:B------:R-:W-:Y:S01]  /*15ff0*/  FMUL R9, R223, R2.reuse ;  /* 0x00000002df097220 */ /* 0x080fe20000400000 */
[C---:B------:R-:W-:Y:S01]  /*16000*/  ISETP.GT.AND P1, PT, R0.reuse, 0x60, P2 ;  /* 0x000000600000780c */ /* 0x040fe20001724270 */
[----:B------:R-:W-:Y:S01]  /*16010*/  @P4 STG.E.U16 desc[UR36][R4.64+0xc0], R10 ;  /* 0x0000c00a04004986 */ /* 0x000fe2000c101524 */
[----:B------:R-:W-:Y:S02]  /*16020*/  ISETP.GT.AND P4, PT, R0, 0x61, P2 ;  /* 0x000000610000780c */ /* 0x000fe40001784270 */
[----:B-1----:R-:W-:Y:S01]  /*16030*/  PRMT R11, R3, 0x7610, R11 ;  /* 0x00007610030b7816 */ /* 0x002fe2000000000b */
[----:B------:R-:W-:Y:S01]  /*16040*/  FMUL R3, R222, R2 ;  /* 0x00000002de037220 */ /* 0x000fe20000400000 */
[----:B------:R-:W-:-:S02]  /*16050*/  F2FP.BF16.F32.PACK_AB R8, RZ, R8 ;  /* 0x00000008ff08723e */ /* 0x000fc400000010ff */
[----:B------:R-:W-:Y:S02]  /*16060*/  F2FP.BF16.F32.PACK_AB R9, RZ, R9 ;  /* 0x00000009ff09723e */ /* 0x000fe400000010ff */
[----:B0-----:R-:W-:Y:S02]  /*16070*/  PRMT R12, R8, 0x7610, R12 ;  /* 0x00007610080c7816 */ /* 0x001fe4000000000c */
[----:B------:R-:W-:Y:S01]  /*16080*/  F2FP.BF16.F32.PACK_AB R8, RZ, R3 ;  /* 0x00000003ff08723e */ /* 0x000fe200000010ff */
[-C--:B------:R-:W-:Y:S01]  /*16090*/  FMUL R3, R221, R2.reuse ;  /* 0x00000002dd037220 */ /* 0x080fe20000400000 */
[----:B------:R-:W-:Y:S01]  /*160a0*/  PRMT R13, R9, 0x7610, R13 ;  /* 0x00007610090d7816 */ /* 0x000fe2000000000d */
[----:B------:R0:W-:Y:S01]  /*160b0*/  @P5 STG.E.U16 desc[UR36][R4.64+0xc2], R11 ;  /* 0x0000c20b04005986 */ /* 0x0001e2000c101524 */
[----:B------:R-:W-:Y:S02]  /*160c0*/  ISETP.GT.AND P0, PT, R0, 0x68, P3 ;  /* 0x000000680000780c */ /* 0x000fe40001f04270 */
[----:B------:R-:W-:Y:S01]  /*160d0*/  F2FP.BF16.F32.PACK_AB R9, RZ, R3 ;  /* 0x00000003ff09723e */ /* 0x000fe200000010ff */
[----:B------:R1:W-:Y:S01]  /*160e0*/  @P1 STG.E.U16 desc[UR36][R6.64+0xc0], R12 ;  /* 0x0000c00c06001986 */ /* 0x0003e2000c101524 */
[----:B------:R-:W-:-:S03]  /*160f0*/  FMUL R3, R219, R2 ;  /* 0x00000002db037220 */ /* 0x000fc60000400000 */
[----:B------:R-:W-:Y:S01]  /*16100*/  @P4 STG.E.U16 desc[UR36][R6.64+0xc2], R13 ;  /* 0x0000c20d06004986 */ /* 0x000fe2000c101524 */
[----:B------:R-:W-:Y:S02]  /*16110*/  ISETP.GT.AND P4, PT, R0, 0x69, P3 ;  /* 0x000000690000780c */ /* 0x000fe40001f84270 */
[----:B------:R-:W-:Y:S01]  /*16120*/  PRMT R14, R8, 0x7610, R14 ;  /* 0x00007610080e7816 */ /* 0x000fe2000000000e */
[-C--:B------:R-:W-:Y:S01]  /*16130*/  FMUL R8, R220, R2.reuse ;  /* 0x00000002dc087220 */ /* 0x080fe20000400000 */
[----:B------:R-:W-:Y:S02]  /*16140*/  F2FP.BF16.F32.PACK_AB R3, RZ, R3 ;  /* 0x00000003ff03723e */ /* 0x000fe400000010ff */
[----:B------:R-:W-:Y:S01]  /*16150*/  ISETP.GT.AND P1, PT, R0, 0x68, P2 ;  /* 0x000000680000780c */ /* 0x000fe20001724270 */
[----:B------:R-:W-:Y:S01]  /*16160*/  @P0 STG.E.U16 desc[UR36][R4.64+0xd0], R14 ;  /* 0x0000d00e04000986 */ /* 0x000fe2000c101524 */
[----:B0-----:R-:W-:Y:S01]  /*16170*/  PRMT R11, R3, 0x7610, R11 ;  /* 0x00007610030b7816 */ /* 0x001fe2000000000b */
[----:B------:R-:W-:Y:S01]  /*16180*/  FMUL R3, R217, R2 ;  /* 0x00000002d9037220 */ /* 0x000fe20000400000 */
[----:B------:R-:W-:Y:S01]  /*16190*/  F2FP.BF16.F32.PACK_AB R10, RZ, R8 ;  /* 0x00000008ff0a723e */ /* 0x000fe200000010ff */
[----:B------:R-:W-:Y:S01]  /*161a0*/  FMUL R8, R218, R2 ;  /* 0x00000002da087220 */ /* 0x000fe20000400000 */
[C---:B------:R-:W-:Y:S01]  /*161b0*/  ISETP.GT.AND P0, PT, R0.reuse, 0x69, P2 ;  /* 0x000000690000780c */ /* 0x040fe20001704270 */
[----:B------:R0:W-:Y:S01]  /*161c0*/  @P4 STG.E.U16 desc[UR36][R4.64+0xd2], R9 ;  /* 0x0000d20904004986 */ /* 0x0001e2000c101524 */
[----:B------:R-:W-:-:S02]  /*161d0*/  ISETP.GT.AND P5, PT, R0, 0x70, P3 ;  /* 0x000000700000780c */ /* 0x000fc40001fa4270 */
[----:B------:R-:W-:-:S04]  /*161e0*/  F2FP.BF16.F32.PACK_AB R8, RZ, R8 ;  /* 0x00000008ff08723e */ /* 0x000fc800000010ff */
[----:B-1----:R-:W-:Y:S02]  /*161f0*/  PRMT R12, R8, 0x7610, R12 ;  /* 0x00007610080c7816 */ /* 0x002fe4000000000c */
[----:B0-----:R-:W-:Y:S01]  /*16200*/  F2FP.BF16.F32.PACK_AB R9, RZ, R3 ;  /* 0x00000003ff09723e */ /* 0x001fe200000010ff */
[-C--:B------:R-:W-:Y:S01]  /*16210*/  FMUL R3, R216, R2.reuse ;  /* 0x00000002d8037220 */ /* 0x080fe20000400000 */
[----:B------:R-:W-:Y:S01]  /*16220*/  FMUL R8, R215, R2 ;  /* 0x00000002d7087220 */ /* 0x000fe20000400000 */
[----:B------:R0:W-:Y:S03]  /*16230*/  @P1 STG.E.U16 desc[UR36][R6.64+0xd0], R10 ;  /* 0x0000d00a06001986 */ /* 0x0001e6000c101524 */
[----:B------:R-:W-:Y:S01]  /*16240*/  F2FP.BF16.F32.PACK_AB R3, RZ, R3 ;  /* 0x00000003ff03723e */ /* 0x000fe200000010ff */
[----:B------:R1:W-:Y:S01]  /*16250*/  @P0 STG.E.U16 desc[UR36][R6.64+0xd2], R11 ;  /* 0x0000d20b06000986 */ /* 0x0003e2000c101524 */
[----:B------:R-:W-:-:S02]  /*16260*/  ISETP.GT.AND P1, PT, R0, 0x70, P2 ;  /* 0x000000700000780c */ /* 0x000fc40001724270 */
[----:B------:R-:W-:Y:S01]  /*16270*/  F2FP.BF16.F32.PACK_AB R8, RZ, R8 ;  /* 0x00000008ff08723e */ /* 0x000fe200000010ff */
[----:B------:R2:W-:Y:S01]  /*16280*/  @P5 STG.E.U16 desc[UR36][R4.64+0xe0], R12 ;  /* 0x0000e00c04005986 */ /* 0x0005e2000c101524 */
[----:B0-----:R-:W-:Y:S01]  /*16290*/  PRMT R10, R9, 0x7610, R10 ;  /* 0x00007610090a7816 */ /* 0x001fe2000000000a */
[-C--:B------:R-:W-:Y:S01]  /*162a0*/  FMUL R9, R214, R2.reuse ;  /* 0x00000002d6097220 */ /* 0x080fe20000400000 */
[----:B-1----:R-:W-:Y:S01]  /*162b0*/  PRMT R11, R3, 0x7610, R11 ;  /* 0x00007610030b7816 */ /* 0x002fe2000000000b */
[----:B------:R-:W-:-:S03]  /*162c0*/  FMUL R3, R213, R2 ;  /* 0x00000002d5037220 */ /* 0x000fc60000400000 */
[----:B------:R-:W-:Y:S02]  /*162d0*/  F2FP.BF16.F32.PACK_AB R9, RZ, R9 ;  /* 0x00000009ff09723e */ /* 0x000fe400000010ff */
[----:B--2---:R-:W-:Y:S02]  /*162e0*/  PRMT R12, R8, 0x7610, R12 ;  /* 0x00007610080c7816 */ /* 0x004fe4000000000c */
[----:B------:R-:W-:Y:S01]  /*162f0*/  F2FP.BF16.F32.PACK_AB R8, RZ, R3 ;  /* 0x00000003ff08723e */ /* 0x000fe200000010ff */
[----:B------:R-:W-:Y:S01]  /*16300*/  FMUL R3, R212, R2 ;  /* 0x00000002d4037220 */ /* 0x000fe20000400000 */
[C---:B------:R-:W-:Y:S02]  /*16310*/  ISETP.GT.AND P4, PT, R0.reuse, 0x71, P2 ;  /* 0x000000710000780c */ /* 0x040fe40001784270 */
[----:B------:R-:W-:Y:S01]  /*16320*/  ISETP.GT.AND P5, PT, R0, 0x78, P3 ;  /* 0x000000780000780c */ /* 0x000fe20001fa4270 */
[----:B------:R0:W-:Y:S01]  /*16330*/  @P6 STG.E.U16 desc[UR36][R4.64+0xe2], R10 ;  /* 0x0000e20a04006986 */ /* 0x0001e2000c101524 */
[----:B------:R-:W-:-:S02]  /*16340*/  PRMT R13, R9, 0x7610, R13 ;  /* 0x00007610090d7816 */ /* 0x000fc4000000000d */
[----:B------:R-:W-:Y:S01]  /*16350*/  F2FP.BF16.F32.PACK_AB R9, RZ, R3 ;  /* 0x00000003ff09723e */ /* 0x000fe200000010ff */
[----:B------:R1:W-:Y:S01]  /*16360*/  @P1 STG.E.U16 desc[UR36][R6.64+0xe0], R11 ;  /* 0x0000e00b06001986 */ /* 0x0003e2000c101524 */
[----:B------:R-:W-:Y:S01]  /*16370*/  ISETP.GT.AND P0, PT, R0, 0x79, P3 ;  /* 0x000000790000780c */ /* 0x000fe20001f04270 */
[-C--:B------:R-:W-:Y:S01]  /*16380*/  FMUL R3, R210, R2.reuse ;  /* 0x00000002d2037220 */ /* 0x080fe20000400000 */
[----:B------:R-:W-:Y:S02]  /*16390*/  ISETP.GT.AND P1, PT, R0, 0x78, P2 ;  /* 0x000000780000780c */ /* 0x000fe40001724270 */
[----:B------:R-:W-:Y:S01]  /*163a0*/  PRMT R14, R8, 0x7610, R14 ;  /* 0x00007610080e7816 */ /* 0x000fe2000000000e */
[----:B------:R-:W-:Y:S01]  /*163b0*/  FMUL R8, R211, R2 ;  /* 0x00000002d3087220 */ /* 0x000fe20000400000 */
[----:B------:R-:W-:Y:S01]  /*163c0*/  F2FP.BF16.F32.PACK_AB R3, RZ, R3 ;  /* 0x00000003ff03723e */ /* 0x000fe200000010ff */
[----:B------:R2:W-:Y:S01]  /*163d0*/  @P4 STG.E.U16 desc[UR36][R6.64+0xe2], R12 ;  /* 0x0000e20c06004986 */ /* 0x0005e2000c101524 */
[----:B------:R-:W-:-:S02]  /*163e0*/  ISETP.GT.AND P4, PT, R0, 0x79, P2 ;  /* 0x000000790000780c */ /* 0x000fc40001784270 */
[----:B0-----:R-:W-:Y:S01]  /*163f0*/  F2FP.BF16.F32.PACK_AB R10, RZ, R8 ;  /* 0x00000008ff0a723e */ /* 0x001fe200000010ff */
[----:B------:R-:W-:Y:S01]  /*16400*/  @P5 STG.E.U16 desc[UR36][R4.64+0xf0], R13 ;  /* 0x0000f00d04005986 */ /* 0x000fe2000c101524 */
[----:B-1----:R-:W-:Y:S01]  /*16410*/  PRMT R11, R3, 0x7610, R11 ;  /* 0x00007610030b7816 */ /* 0x002fe2000000000b */
[-C--:B------:R-:W-:Y:S01]  /*16420*/  FMUL R3, R208, R2.reuse ;  /* 0x00000002d0037220 */ /* 0x080fe20000400000 */
[----:B------:R-:W-:Y:S01]  /*16430*/  FMUL R8, R209, R2 ;  /* 0x00000002d1087220 */ /* 0x000fe20000400000 */
[C---:B------:R-:W-:Y:S01]  /*16440*/  ISETP.GT.AND P5, PT, R0.reuse, 0x80, P3 ;  /* 0x000000800000780c */ /* 0x040fe20001fa4270 */
[----:B------:R-:W-:Y:S01]  /*16450*/  @P0 STG.E.U16 desc[UR36][R4.64+0xf2], R14 ;  /* 0x0000f20e04000986 */ /* 0x000fe2000c101524 */
[----:B------:R-:W-:-:S03]  /*16460*/  ISETP.GT.AND P6, PT, R0, 0x81, P3 ;  /* 0x000000810000780c */ /* 0x000fc60001fc4270 */
[----:B------:R0:W-:Y:S01]  /*16470*/  @P1 STG.E.U16 desc[UR36][R6.64+0xf0], R9 ;  /* 0x0000f00906001986 */ /* 0x0001e2000c101524 */
[----:B------:R-:W-:-:S04]  /*16480*/  F2FP.BF16.F32.PACK_AB R8, RZ, R8 ;  /* 0x00000008ff08723e */ /* 0x000fc800000010ff */
[----:B--2---:R-:W-:Y:S01]  /*16490*/  PRMT R12, R8, 0x7610, R12 ;  /* 0x00007610080c7816 */ /* 0x004fe2000000000c */
[-C--:B------:R-:W-:Y:S01]  /*164a0*/  FMUL R8, R206, R2.reuse ;  /* 0x00000002ce087220 */ /* 0x080fe20000400000 */
[----:B0-----:R-:W-:Y:S01]  /*164b0*/  F2FP.BF16.F32.PACK_AB R9, RZ, R3 ;  /* 0x00000003ff09723e */ /* 0x001fe200000010ff */
[----:B------:R-:W-:Y:S01]  /*164c0*/  FMUL R3, R207, R2 ;  /* 0x00000002cf037220 */ /* 0x000fe20000400000 */
[----:B------:R0:W-:Y:S01]  /*164d0*/  @P4 STG.E.U16 desc[UR36][R6.64+0xf2], R10 ;  /* 0x0000f20a06004986 */ /* 0x0001e2000c101524 */
[----:B------:R-:W-:-:S03]  /*164e0*/  ISETP.GT.AND P0, PT, R0, 0x80, P2 ;  /* 0x000000800000780c */ /* 0x000fc60001704270 */
[----:B------:R-:W-:Y:S01]  /*164f0*/  F2FP.BF16.F32.PACK_AB R3, RZ, R3 ;  /* 0x00000003ff03723e */ /* 0x000fe200000010ff */
[----:B------:R1:W-:Y:S01]  /*16500*/  @P5 STG.E.U16 desc[UR36][R4.64+0x100], R11 ;  /* 0x0001000b04005986 */ /* 0x0003e2000c101524 */
[----:B------:R-:W-:Y:S02]  /*16510*/  ISETP.GT.AND P1, PT, R0, 0x81, P2 ;  /* 0x000000810000780c */ /* 0x000fe40001724270 */
[----:B------:R-:W-:Y:S01]  /*16520*/  F2FP.BF16.F32.PACK_AB R8, RZ, R8 ;  /* 0x00000008ff08723e */ /* 0x000fe200000010ff */
[----:B------:R2:W-:Y:S01]  /*16530*/  @P6 STG.E.U16 desc[UR36][R4.64+0x102], R12 ;  /* 0x0001020c04006986 */ /* 0x0005e2000c101524 */
[----:B0-----:R-:W-:Y:S01]  /*16540*/  PRMT R10, R9, 0x7610, R10 ;  /* 0x00007610090a7816 */ /* 0x001fe2000000000a */
[-C--:B------:R-:W-:Y:S01]  /*16550*/  FMUL R9, R205, R2.reuse ;  /* 0x00000002cd097220 */ /* 0x080fe20000400000 */
[----:B-1----:R-:W-:Y:S01]  /*16560*/  PRMT R11, R3, 0x7610, R11 ;  /* 0x00007610030b7816 */ /* 0x002fe2000000000b */
[----:B------:R-:W-:Y:S01]  /*16570*/  FMUL R3, R204, R2 ;  /* 0x00000002cc037220 */ /* 0x000fe20000400000 */
[----:B------:R-:W-:-:S02]  /*16580*/  ISETP.GT.AND P4, PT, R0, 0x88, P3 ;  /* 0x000000880000780c */ /* 0x000fc40001f84270 */
[----:B--2---:R-:W-:Y:S02]  /*16590*/  PRMT R12, R8, 0x7610, R12 ;  /* 0x00007610080c7816 */ /* 0x004fe4000000000c */
[----:B------:R-:W-:Y:S01]  /*165a0*/  F2FP.BF16.F32.PACK_AB R8, RZ, R3 ;  /* 0x00000003ff08723e */ /* 0x000fe200000010ff */
[-C--:B------:R-:W-:Y:S01]  /*165b0*/  FMUL R3, R203, R2.reuse ;  /* 0x00000002cb037220 */ /* 0x080fe20000400000 */
[----:B------:R-:W-:Y:S02]  /*165c0*/  F2FP.BF16.F32.PACK_AB R9, RZ, R9 ;  /* 0x00000009ff09723e */ /* 0x000fe400000010ff */
[C---:B------:R-:W-:Y:S01]  /*165d0*/  ISETP.GT.AND P5, PT, R0.reuse, 0x89, P3 ;  /* 0x000000890000780c */ /* 0x040fe20001fa4270 */
[----:B------:R0:W-:Y:S01]  /*165e0*/  @P0 STG.E.U16 desc[UR36][R6.64+0x100], R10 ;  /* 0x0001000a06000986 */ /* 0x0001e2000c101524 */
[----:B------:R-:W-:Y:S02]  /*165f0*/  PRMT R13, R9, 0x7610, R13 ;  /* 0x00007610090d7816 */ /* 0x000fe4000000000d */
[----:B------:R-:W-:Y:S01]  /*16600*/  F2FP.BF16.F32.PACK_AB R9, RZ, R3 ;  /* 0x00000003ff09723e */ /* 0x000fe200000010ff */
[----:B------:R1:W-:Y:S01]  /*16610*/  @P1 STG.E.U16 desc[UR36][R6.64+0x102], R11 ;  /* 0x0001020b06001986 */ /* 0x0003e2000c101524 */
[C---:B------:R-:W-:Y:S01]  /*16620*/  ISETP.GT.AND P0, PT, R0.reuse, 0x88, P2 ;  /* 0x000000880000780c */ /* 0x040fe20001704270 */
[----:B------:R-:W-:Y:S01]  /*16630*/  FMUL R3, R201, R2 ;  /* 0x00000002c9037220 */ /* 0x000fe20000400000 */
[----:B------:R-:W-:-:S02]  /*16640*/  ISETP.GT.AND P1, PT, R0, 0x89, P2 ;  /* 0x000000890000780c */ /* 0x000fc40001724270 */
[----:B------:R-:W-:Y:S01]  /*16650*/  PRMT R14, R8, 0x7610, R14 ;  /* 0x00007610080e7816 */ /* 0x000fe2000000000e */
[----:B------:R-:W-:Y:S01]  /*16660*/  FMUL R8, R202, R2 ;  /* 0x00000002ca087220 */ /* 0x000fe20000400000 */
[----:B------:R-:W-:Y:S01]  /*16670*/  F2FP.BF16.F32.PACK_AB R3, RZ, R3 ;  /* 0x00000003ff03723e */ /* 0x000fe200000010ff */
[----:B------:R2:W-:Y:S01]  /*16680*/  @P4 STG.E.U16 desc[UR36][R4.64+0x110], R12 ;  /* 0x0001100c04004986 */ /* 0x0005e2000c101524 */
[----:B------:R-:W-:Y:S02]  /*16690*/  ISETP.GT.AND P4, PT, R0, 0x90, P3 ;  /* 0x000000900000780c */ /* 0x000fe40001f84270 */
        /* <DEDUP_REMOVED lines=9> */
[----:B------:R-:W-:Y:S02]  /*16730*/  F2FP.BF16.F32.PACK_AB R8, RZ, R8 ;  /* 0x00000008ff08723e */ /* 0x000fe400000010ff */
[----:B------:R-:W-:Y:S01]  /*16740*/  ISETP.GT.AND P1, PT, R0, 0x91, P2 ;  /* 0x000000910000780c */ /* 0x000fe20001724270 */
[----:B------:R1:W-:Y:S01]  /*16750*/  @P4 STG.E.U16 desc[UR36][R4.64+0x120], R10 ;  /* 0x0001200a04004986 */ /* 0x0003e2000c101524 */
[----:B--2---:R-:W-:Y:S01]  /*16760*/  PRMT R12, R8, 0x7610, R12 ;  /* 0x00007610080c7816 */ /* 0x004fe2000000000c */
[-C--:B------:R-:W-:Y:S01]  /*16770*/  FMUL R8, R197, R2.reuse ;  /* 0x00000002c5087220 */ /* 0x080fe20000400000 */
[----:B0-----:R-:W-:Y:S01]  /*16780*/  F2FP.BF16.F32.PACK_AB R9, RZ, R3 ;  /* 0x00000003ff09723e */ /* 0x001fe200000010ff */
[----:B------:R-:W-:Y:S01]  /*16790*/  FMUL R3, R198, R2 ;  /* 0x00000002c6037220 */ /* 0x000fe20000400000 */
[----:B------:R-:W-:Y:S01]  /*167a0*/  ISETP.GT.AND P4, PT, R0, 0x98, P3 ;  /* 0x000000980000780c */ /* 0x000fe20001f84270 */
[----:B------:R0:W-:Y:S03]  /*167b0*/  @P5 STG.E.U16 desc[UR36][R4.64+0x122], R11 ;  /* 0x0001220b04005986 */ /* 0x0001e6000c101524 */
[----:B------:R-:W-:-:S02]  /*167c0*/  F2FP.BF16.F32.PACK_AB R3, RZ, R3 ;  /* 0x00000003ff03723e */ /* 0x000fc400000010ff */
[----:B-1----:R-:W-:Y:S01]  /*167d0*/  PRMT R10, R9, 0x7610, R10 ;  /* 0x00007610090a7816 */ /* 0x002fe2000000000a */
[----:B------:R-:W-:Y:S01]  /*167e0*/  FMUL R9, R196, R2 ;  /* 0x00000002c4097220 */ /* 0x000fe20000400000 */
[----:B------:R-:W-:Y:S01]  /*167f0*/  F2FP.BF16.F32.PACK_AB R8, RZ, R8 ;  /* 0x00000008ff08723e */ /* 0x000fe200000010ff */
[----:B------:R1:W-:Y:S01]  /*16800*/  @P0 STG.E.U16 desc[UR36][R6.64+0x120], R12 ;  /* 0x0001200c06000986 */ /* 0x0003e2000c101524 */
[----:B0-----:R-:W-:Y:S01]  /*16810*/  PRMT R11, R3, 0x7610, R11 ;  /* 0x00007610030b7816 */ /* 0x001fe2000000000b */
[----:B------:R-:W-:Y:S01]  /*16820*/  FMUL R3, R195, R2 ;  /* 0x00000002c3037220 */ /* 0x000fe20000400000 */
[C---:B------:R-:W-:Y:S01]  /*16830*/  ISETP.GT.AND P5, PT, R0.reuse, 0x99, P3 ;  /* 0x000000990000780c */ /* 0x040fe20001fa4270 */
[----:B------:R0:W-:Y:S01]  /*16840*/  @P1 STG.E.U16 desc[UR36][R6.64+0x122], R10 ;  /* 0x0001220a06001986 */ /* 0x0001e2000c101524 */
[----:B------:R-:W-:Y:S02]  /*16850*/  ISETP.GT.AND P1, PT, R0, 0x98, P2 ;  /* 0x000000980000780c */ /* 0x000fe40001724270 */
[----:B------:R-:W-:-:S02]  /*16860*/  F2FP.BF16.F32.PACK_AB R9, RZ, R9 ;  /* 0x00000009ff09723e */ /* 0x000fc400000010ff */
[----:B-1----:R-:W-:Y:S02]  /*16870*/  PRMT R12, R8, 0x7610, R12 ;  /* 0x00007610080c7816 */ /* 0x002fe4000000000c */
[----:B------:R-:W-:Y:S01]  /*16880*/  F2FP.BF16.F32.PACK_AB R8, RZ, R3 ;  /* 0x00000003ff08723e */ /* 0x000fe200000010ff */
[-C--:B------:R-:W-:Y:S01]  /*16890*/  FMUL R3, R194, R2.reuse ;  /* 0x00000002c2037220 */ /* 0x080fe20000400000 */
[C---:B------:R-:W-:Y:S01]  /*168a0*/  ISETP.GT.AND P0, PT, R0.reuse, 0x99, P2 ;  /* 0x000000990000780c */ /* 0x040fe20001704270 */
[----:B------:R1:W-:Y:S01]  /*168b0*/  @P4 STG.E.U16 desc[UR36][R4.64+0x130], R11 ;  /* 0x0001300b04004986 */ /* 0x0003e2000c101524 */
[----:B------:R-:W-:Y:S02]  /*168c0*/  ISETP.GT.AND P4, PT, R0, 0xa0, P3 ;  /* 0x000000a00000780c */ /* 0x000fe40001f84270 */
[----:B------:R-:W-:Y:S02]  /*168d0*/  PRMT R13, R9, 0x7610, R13 ;  /* 0x00007610090d7816 */ /* 0x000fe4000000000d */
[----:B------:R-:W-:Y:S01]  /*168e0*/  F2FP.BF16.F32.PACK_AB R9, RZ, R3 ;  /* 0x00000003ff09723e */ /* 0x000fe200000010ff */
[-C--:B------:R-:W-:Y:S01]  /*168f0*/  FMUL R3, R192, R2.reuse ;  /* 0x00000002c0037220 */ /* 0x080fe20000400000 */
[----:B------:R-:W-:Y:S01]  /*16900*/  PRMT R14, R8, 0x7610, R14 ;  /* 0x00007610080e7816 */ /* 0x000fe2000000000e */
[----:B------:R-:W-:Y:S01]  /*16910*/  FMUL R8, R193, R2 ;  /* 0x00000002c1087220 */ /* 0x000fe20000400000 */
[----:B------:R2:W-:Y:S01]  /*16920*/  @P5 STG.E.U16 desc[UR36][R4.64+0x132], R12 ;  /* 0x0001320c04005986 */ /* 0x0005e2000c101524 */
[----:B------:R-:W-:-:S02]  /*16930*/  ISETP.GT.AND P5, PT, R0, 0xa1, P3 ;  /* 0x000000a10000780c */ /* 0x000fc40001fa4270 */
[----:B------:R-:W-:Y:S01]  /*16940*/  F2FP.BF16.F32.PACK_AB R3, RZ, R3 ;  /* 0x00000003ff03723e */ /* 0x000fe200000010ff */
[----:B------:R-:W-:Y:S01]  /*16950*/  @P1 STG.E.U16 desc[UR36][R6.64+0x130], R13 ;  /* 0x0001300d06001986 */ /* 0x000fe2000c101524 */
[----:B0-----:R-:W-:Y:S01]  /*16960*/  F2FP.BF16.F32.PACK_AB R10, RZ, R8 ;  /* 0x00000008ff0a723e */ /* 0x001fe200000010ff */
[-C--:B------:R-:W-:Y:S01]  /*16970*/  FMUL R8, R191, R2.reuse ;  /* 0x00000002bf087220 */ /* 0x080fe20000400000 */
[----:B-1----:R-:W-:Y:S01]  /*16980*/  PRMT R11, R3, 0x7610, R11 ;  /* 0x00007610030b7816 */ /* 0x002fe2000000000b */
[----:B------:R-:W-:Y:S01]  /*16990*/  @P0 STG.E.U16 desc[UR36][R6.64+0x132], R14 ;  /* 0x0001320e06000986 */ /* 0x000fe2000c101524 */
[----:B------:R-:W-:Y:S01]  /*169a0*/  ISETP.GT.AND P0, PT, R0, 0xa0, P2 ;  /* 0x000000a00000780c */ /* 0x000fe20001704270 */
[----:B------:R-:W-:Y:S01]  /*169b0*/  FMUL R3, R190, R2 ;  /* 0x00000002be037220 */ /* 0x000fe20000400000 */
[C---:B------:R-:W-:Y:S01]  /*169c0*/  ISETP.GT.AND P1, PT, R0.reuse, 0xa1, P2 ;  /* 0x000000a10000780c */ /* 0x040fe20001724270 */
[----:B------:R0:W-:Y:S01]  /*169d0*/  @P4 STG.E.U16 desc[UR36][R4.64+0x140], R9 ;  /* 0x0001400904004986 */ /* 0x0001e2000c101524 */
[----:B------:R-:W-:-:S02]  /*169e0*/  ISETP.GT.AND P4, PT, R0, 0xa8, P3 ;  /* 0x000000a80000780c */ /* 0x000fc40001f84270 */
[----:B------:R-:W-:Y:S01]  /*169f0*/  F2FP.BF16.F32.PACK_AB R8, RZ, R8 ;  /* 0x00000008ff08723e */ /* 0x000fe200000010ff */
[----:B------:R1:W-:Y:S03]  /*16a00*/  @P5 STG.E.U16 desc[UR36][R4.64+0x142], R10 ;  /* 0x0001420a04005986 */ /* 0x0003e6000c101524 */
[----:B--2---:R-:W-:Y:S02]  /*16a10*/  PRMT R12, R8, 0x7610, R12 ;  /* 0x00007610080c7816 */ /* 0x004fe4000000000c */
[----:B0-----:R-:W-:Y:S01]  /*16a20*/  F2FP.BF16.F32.PACK_AB R9, RZ, R3 ;  /* 0x00000003ff09723e */ /* 0x001fe200000010ff */
[-C--:B------:R-:W-:Y:S01]  /*16a30*/  FMUL R3, R189, R2.reuse ;  /* 0x00000002bd037220 */ /* 0x080fe20000400000 */
[-C--:B------:R-:W-:Y:S02]  /*16a40*/  FMUL R8, R188, R2.reuse ;  /* 0x00000002bc087220 */ /* 0x080fe40000400000 */
[----:B-1----:R-:W-:Y:S01]  /*16a50*/  PRMT R10, R9, 0x7610, R10 ;  /* 0x00007610090a7816 */ /* 0x002fe2000000000a */
[----:B------:R0:W-:Y:S01]  /*16a60*/  @P0 STG.E.U16 desc[UR36][R6.64+0x140], R11 ;  /* 0x0001400b06000986 */ /* 0x0001e2000c101524 */
[----:B------:R-:W-:Y:S01]  /*16a70*/  F2FP.BF16.F32.PACK_AB R3, RZ, R3 ;  /* 0x00000003ff03723e */ /* 0x000fe200000010ff */
[----:B------:R-:W-:Y:S01]  /*16a80*/  FMUL R9, R187, R2 ;  /* 0x00000002bb097220 */ /* 0x000fe20000400000 */
[C---:B------:R-:W-:Y:S01]  /*16a90*/  ISETP.GT.AND P5, PT, R0.reuse, 0xa9, P3 ;  /* 0x000000a90000780c */ /* 0x040fe20001fa4270 */
[----:B------:R1:W-:Y:S01]  /*16aa0*/  @P1 STG.E.U16 desc[UR36][R6.64+0x142], R12 ;  /* 0x0001420c06001986 */ /* 0x0003e2000c101524 */
[----:B------:R-:W-:-:S03]  /*16ab0*/  ISETP.GT.AND P1, PT, R0, 0xa8, P2 ;  /* 0x000000a80000780c */ /* 0x000fc60001724270 */
[----:B------:R-:W-:Y:S01]  /*16ac0*/  @P4 STG.E.U16 desc[UR36][R4.64+0x150], R10 ;  /* 0x0001500a04004986 */ /* 0x000fe2000c101524 */
[----:B------:R-:W-:Y:S02]  /*16ad0*/  ISETP.GT.AND P4, PT, R0, 0xa9, P2 ;  /* 0x000000a90000780c */ /* 0x000fe40001784270 */
[----:B------:R-:W-:Y:S02]  /*16ae0*/  F2FP.BF16.F32.PACK_AB R8, RZ, R8 ;  /* 0x00000008ff08723e */ /* 0x000fe400000010ff */
[----:B0-----:R-:W-:Y:S01]  /*16af0*/  PRMT R11, R3, 0x7610, R11 ;  /* 0x00007610030b7816 */ /* 0x001fe2000000000b */
[-C--:B------:R-:W-:Y:S01]  /*16b00*/  FMUL R3, R186, R2.reuse ;  /* 0x00000002ba037220 */ /* 0x080fe20000400000 */
[----:B------:R-:W-:Y:S02]  /*16b10*/  F2FP.BF16.F32.PACK_AB R9, RZ, R9 ;  /* 0x00000009ff09723e */ /* 0x000fe400000010ff */
[----:B-1----:R-:W-:Y:S02]  /*16b20*/  PRMT R12, R8, 0x7610, R12 ;  /* 0x00007610080c7816 */ /* 0x002fe4000000000c */
[----:B------:R-:W-:Y:S01]  /*16b30*/  F2FP.BF16.F32.PACK_AB R8, RZ, R3 ;  /* 0x00000003ff08723e */ /* 0x000fe200000010ff */
[----:B------:R-:W-:Y:S01]  /*16b40*/  FMUL R3, R185, R2 ;  /* 0x00000002b9037220 */ /* 0x000fe20000400000 */
[----:B------:R-:W-:Y:S01]  /*16b50*/  PRMT R13, R9, 0x7610, R13 ;  /* 0x00007610090d7816 */ /* 0x000fe2000000000d */
[----:B------:R0:W-:Y:S01]  /*16b60*/  @P5 STG.E.U16 desc[UR36][R4.64+0x152], R11 ;  /* 0x0001520b04005986 */ /* 0x0001e2000c101524 */
[----:B------:R-:W-:-:S02]  /*16b70*/  ISETP.GT.AND P0, PT, R0, 0xb0, P3 ;  /* 0x000000b00000780c */ /* 0x000fc40001f04270 */
        /* <DEDUP_REMOVED lines=26> */
[----:B------:R-:W-:Y:S02]  /*16d20*/  ISETP.GT.AND P1, PT, R0, 0xb8, P2 ;  /* 0x000000b80000780c */ /* 0x000fe40001724270 */
[----:B------:R-:W-:Y:S02]  /*16d30*/  F2FP.BF16.F32.PACK_AB R8, RZ, R8 ;  /* 0x00000008ff08723e */ /* 0x000fe400000010ff */
[----:B0-----:R-:W-:Y:S01]  /*16d40*/  PRMT R10, R9, 0x7610, R10 ;  /* 0x00007610090a7816 */ /* 0x001fe2000000000a */
[-C--:B------:R-:W-:Y:S01]  /*16d50*/  FMUL R9, R178, R2.reuse ;  /* 0x00000002b2097220 */ /* 0x080fe20000400000 */
[----:B-1----:R-:W-:Y:S01]  /*16d60*/  PRMT R11, R3, 0x7610, R11 ;  /* 0x00007610030b7816 */ /* 0x002fe2000000000b */
[----:B------:R-:W-:Y:S01]  /*16d70*/  FMUL R3, R177, R2 ;  /* 0x00000002b1037220 */ /* 0x000fe20000400000 */
[----:B------:R0:W-:Y:S02]  /*16d80*/  @P5 STG.E.U16 desc[UR36][R4.64+0x170], R12 ;  /* 0x0001700c04005986 */ /* 0x0001e4000c101524 */
[----:B------:R-:W-:-:S02]  /*16d90*/  F2FP.BF16.F32.PACK_AB R9, RZ, R9 ;  /* 0x00000009ff09723e */ /* 0x000fc400000010ff */
[C---:B------:R-:W-:Y:S02]  /*16da0*/  ISETP.GT.AND P4, PT, R0.reuse, 0xb9, P2 ;  /* 0x000000b90000780c */ /* 0x040fe40001784270 */
[----:B------:R-:W-:Y:S02]  /*16db0*/  ISETP.GT.AND P5, PT, R0, 0xc0, P3 ;  /* 0x000000c00000780c */ /* 0x000fe40001fa4270 */
[----:B0-----:R-:W-:Y:S02]  /*16dc0*/  PRMT R12, R8, 0x7610, R12 ;  /* 0x00007610080c7816 */ /* 0x001fe4000000000c */
[----:B------:R-:W-:Y:S01]  /*16dd0*/  F2FP.BF16.F32.PACK_AB R8, RZ, R3 ;  /* 0x00000003ff08723e */ /* 0x000fe200000010ff */
[----:B------:R-:W-:Y:S01]  /*16de0*/  FMUL R3, R176, R2 ;  /* 0x00000002b0037220 */ /* 0x000fe20000400000 */
[----:B------:R-:W-:Y:S01]  /*16df0*/  PRMT R13, R9, 0x7610, R13 ;  /* 0x00007610090d7816 */ /* 0x000fe2000000000d */
[----:B------:R0:W-:Y:S01]  /*16e00*/  @P6 STG.E.U16 desc[UR36][R4.64+0x172], R10 ;  /* 0x0001720a04006986 */ /* 0x0001e2000c101524 */
[----:B------:R-:W-:-:S02]  /*16e10*/  ISETP.GT.AND P0, PT, R0, 0xc1, P3 ;  /* 0x000000c10000780c */ /* 0x000fc40001f04270 */
[----:B------:R-:W-:Y:S01]  /*16e20*/  F2FP.BF16.F32.PACK_AB R9, RZ, R3 ;  /* 0x00000003ff09723e */ /* 0x000fe200000010ff */
[----:B------:R1:W-:Y:S01]  /*16e30*/  @P1 STG.E.U16 desc[UR36][R6.64+0x170], R11 ;  /* 0x0001700b06001986 */ /* 0x0003e2000c101524 */
[-C--:B------:R-:W-:Y:S01]  /*16e40*/  FMUL R3, R174, R2.reuse ;  /* 0x00000002ae037220 */ /* 0x080fe20000400000 */
[----:B------:R-:W-:Y:S02]  /*16e50*/  ISETP.GT.AND P1, PT, R0, 0xc0, P2 ;  /* 0x000000c00000780c */ /* 0x000fe40001724270 */
        /* <DEDUP_REMOVED lines=40> */
[C---:B------:R-:W-:Y:S01]  /*170e0*/  ISETP.GT.AND P0, PT, R0.reuse, 0xd0, P2 ;  /* 0x000000d00000780c */ /* 0x040fe20001704270 */
        /* <DEDUP_REMOVED lines=11> */
[----:B------:R-:W-:Y:S01]  /*171a0*/  ISETP.GT.AND P5, PT, R0, 0xd9, P3 ;  /* 0x000000d90000780c */ /* 0x000fe20001fa4270 */
[----:B------:R-:W-:Y:S01]  /*171b0*/  FMUL R8, R164, R2 ;  /* 0x00000002a4087220 */ /* 0x000fe20000400000 */
[----:B------:R-:W-:Y:S01]  /*171c0*/  @P0 STG.E.U16 desc[UR36][R6.64+0x1a0], R14 ;  /* 0x0001a00e06000986 */ /* 0x000fe2000c101524 */
[----:B------:R-:W-:-:S03]  /*171d0*/  ISETP.GT.AND P0, PT, R0, 0xd8, P2 ;  /* 0x000000d80000780c */ /* 0x000fc60001704270 */
[----:B------:R0:W-:Y:S01]  /*171e0*/  @P1 STG.E.U16 desc[UR36][R6.64+0x1a2], R9 ;  /* 0x0001a20906001986 */ /* 0x0001e2000c101524 */
[----:B------:R-:W-:Y:S02]  /*171f0*/  F2FP.BF16.F32.PACK_AB R8, RZ, R8 ;  /* 0x00000008ff08723e */ /* 0x000fe400000010ff */
[----:B------:R-:W-:Y:S02]  /*17200*/  ISETP.GT.AND P1, PT, R0, 0xd9, P2 ;  /* 0x000000d90000780c */ /* 0x000fe40001724270 */
        /* <DEDUP_REMOVED lines=16> */
[----:B------:R1:W-:Y:S01]  /*17310*/  @P1 STG.E.U16 desc[UR36][R6.64+0x1b2], R10 ;  /* 0x0001b20a06001986 */ /* 0x0003e2000c101524 */
[C---:B------:R-:W-:Y:S02]  /*17320*/  ISETP.GT.AND P1, PT, R0.reuse, 0xe0, P2 ;  /* 0x000000e00000780c */ /* 0x040fe40001724270 */
[----:B------:R-:W-:Y:S02]  /*17330*/  ISETP.GT.AND P0, PT, R0, 0xe1, P2 ;  /* 0x000000e10000780c */ /* 0x000fe40001704270 */
[----:B0-----:R-:W-:Y:S02]  /*17340*/  PRMT R12, R8, 0x7610, R12 ;  /* 0x00007610080c7816 */ /* 0x001fe4000000000c */
[----:B------:R-:W-:Y:S01]  /*17350*/  F2FP.BF16.F32.PACK_AB R8, RZ, R3 ;  /* 0x00000003ff08723e */ /* 0x000fe200000010ff */
[----:B------:R-:W-:Y:S01]  /*17360*/  FMUL R3, R157, R2 ;  /* 0x000000029d037220 */ /* 0x000fe20000400000 */
[----:B------:R0:W-:Y:S01]  /*17370*/  @P4 STG.E.U16 desc[UR36][R4.64+0x1c0], R11 ;  /* 0x0001c00b04004986 */ /* 0x0001e2000c101524 */
[----:B-1----:R-:W-:-:S02]  /*17380*/  PRMT R10, R9, 0x7610, R10 ;  /* 0x00007610090a7816 */ /* 0x002fc4000000000a */
[----:B------:R-:W-:Y:S01]  /*17390*/  PRMT R13, R8, 0x7610, R13 ;  /* 0x00007610080d7816 */ /* 0x000fe2000000000d */
[----:B------:R-:W-:Y:S01]  /*173a0*/  @P5 STG.E.U16 desc[UR36][R4.64+0x1c2], R12 ;  /* 0x0001c20c04005986 */ /* 0x000fe2000c101524 */
[-C--:B------:R-:W-:Y:S01]  /*173b0*/  FMUL R8, R156, R2.reuse ;  /* 0x000000029c087220 */ /* 0x080fe20000400000 */
[C---:B------:R-:W-:Y:S02]  /*173c0*/  ISETP.GT.AND P4, PT, R0.reuse, 0xe8, P3 ;  /* 0x000000e80000780c */ /* 0x040fe40001f84270 */
[----:B------:R-:W-:Y:S01]  /*173d0*/  F2FP.BF16.F32.PACK_AB R9, RZ, R3 ;  /* 0x00000003ff09723e */ /* 0x000fe200000010ff */
[----:B------:R-:W-:Y:S01]  /*173e0*/  FMUL R3, R155, R2 ;  /* 0x000000029b037220 */ /* 0x000fe20000400000 */
[C---:B------:R-:W-:Y:S02]  /*173f0*/  ISETP.GT.AND P5, PT, R0.reuse, 0xe9, P3 ;  /* 0x000000e90000780c */ /* 0x040fe40001fa4270 */
[----:B------:R-:W-:Y:S02]  /*17400*/  ISETP.GT.AND P6, PT, R0, 0xe8, P2 ;  /* 0x000000e80000780c */ /* 0x000fe400017c4270 */
[----:B------:R-:W-:Y:S01]  /*17410*/  F2FP.BF16.F32.PACK_AB R8, RZ, R8 ;  /* 0x00000008ff08723e */ /* 0x000fe200000010ff */
[----:B------:R1:W-:Y:S01]  /*17420*/  @P1 STG.E.U16 desc[UR36][R6.64+0x1c0], R10 ;  /* 0x0001c00a06001986 */ /* 0x0003e2000c101524 */
[----:B------:R-:W-:-:S02]  /*17430*/  F2FP.BF16.F32.PACK_AB R3, RZ, R3 ;  /* 0x00000003ff03723e */ /* 0x000fc400000010ff */
[C---:B------:R-:W-:Y:S01]  /*17440*/  ISETP.GT.AND P1, PT, R17.reuse, 0x80, PT ;  /* 0x000000801100780c */ /* 0x040fe20003f24270 */
[----:B------:R2:W-:Y:S01]  /*17450*/  @P0 STG.E.U16 desc[UR36][R6.64+0x1c2], R13 ;  /* 0x0001c20d06000986 */ /* 0x0005e2000c101524 */
[----:B------:R-:W-:Y:S02]  /*17460*/  ISETP.GT.AND P0, PT, R17, 0x88, PT ;  /* 0x000000881100780c */ /* 0x000fe40003f04270 */
[----:B0-----:R-:W-:Y:S02]  /*17470*/  PRMT R11, R8, 0x7610, R11 ;  /* 0x00007610080b7816 */ /* 0x001fe4000000000b */
[----:B------:R-:W-:Y:S02]  /*17480*/  PRMT R17, R3, 0x7610, R17 ;  /* 0x0000761003117816 */ /* 0x000fe40000000011 */
[----:B-1----:R-:W-:Y:S01]  /*17490*/  PRMT R10, R9, 0x7610, R10 ;  /* 0x00007610090a7816 */ /* 0x002fe2000000000a */
[----:B------:R-:W-:-:S04]  /*174a0*/  FMUL R3, R154, R2 ;  /* 0x000000029a037220 */ /* 0x000fc80000400000 */
[----:B------:R-:W-:Y:S01]  /*174b0*/  @P4 STG.E.U16 desc[UR36][R4.64+0x1d0], R10 ;  /* 0x0001d00a04004986 */ /* 0x000fe2000c101524 */
[----:B------:R-:W-:-:S03]  /*174c0*/  ISETP.GT.AND P4, PT, R0, 0xe9, P2 ;  /* 0x000000e90000780c */ /* 0x000fc60001784270 */
[----:B------:R0:W-:Y:S01]  /*174d0*/  @P5 STG.E.U16 desc[UR36][R4.64+0x1d2], R11 ;  /* 0x0001d20b04005986 */ /* 0x0001e2000c101524 */
[----:B------:R-:W-:-:S03]  /*174e0*/  ISETP.GT.AND P5, PT, R0, 0xf0, P3 ;  /* 0x000000f00000780c */ /* 0x000fc60001fa4270 */
[----:B------:R-:W-:Y:S01]  /*174f0*/  @P6 STG.E.U16 desc[UR36][R6.64+0x1d0], R17 ;  /* 0x0001d01106006986 */ /* 0x000fe2000c101524 */
[----:B------:R-:W-:Y:S01]  /*17500*/  ISETP.GT.AND P6, PT, R0, 0xf1, P3 ;  /* 0x000000f10000780c */ /* 0x000fe20001fc4270 */
[-C--:B------:R-:W-:Y:S01]  /*17510*/  FMUL R8, R153, R2.reuse ;  /* 0x0000000299087220 */ /* 0x080fe20000400000 */
[----:B------:R-:W-:Y:S01]  /*17520*/  FMUL R9, R152, R2 ;  /* 0x0000000298097220 */ /* 0x000fe20000400000 */
[----:B--2---:R-:W-:-:S03]  /*17530*/  F2FP.BF16.F32.PACK_AB R13, RZ, R3 ;  /* 0x00000003ff0d723e */ /* 0x004fc600000010ff */
[----:B------:R-:W-:Y:S02]  /*17540*/  F2FP.BF16.F32.PACK_AB R14, RZ, R8 ;  /* 0x00000008ff0e723e */ /* 0x000fe400000010ff */
[----:B------:R-:W-:Y:S01]  /*17550*/  F2FP.BF16.F32.PACK_AB R15, RZ, R9 ;  /* 0x00000009ff0f723e */ /* 0x000fe200000010ff */
[----:B------:R-:W-:Y:S01]  /*17560*/  @P4 STG.E.U16 desc[UR36][R6.64+0x1d2], R13 ;  /* 0x0001d20d06004986 */ /* 0x000fe2000c101524 */
[----:B------:R-:W-:-:S03]  /*17570*/  ISETP.GT.AND P4, PT, R0, 0xf1, P2 ;  /* 0x000000f10000780c */ /* 0x000fc60001784270 */
[----:B------:R-:W-:Y:S04]  /*17580*/  @P5 STG.E.U16 desc[UR36][R4.64+0x1e0], R14 ;  /* 0x0001e00e04005986 */ /* 0x000fe8000c101524 */
[----:B------:R-:W-:Y:S01]  /*17590*/  @P6 STG.E.U16 desc[UR36][R4.64+0x1e2], R15 ;  /* 0x0001e20f04006986 */ /* 0x000fe2000c101524 */
[----:B------:R-:W-:Y:S01]  /*175a0*/  ISETP.GT.AND P6, PT, R0, 0xf0, P2 ;  /* 0x000000f00000780c */ /* 0x000fe200017c4270 */
[-C--:B0-----:R-:W-:Y:S01]  /*175b0*/  FMUL R11, R23, R2.reuse ;  /* 0x00000002170b7220 */ /* 0x081fe20000400000 */
[----:B------:R-:W-:-:S04]  /*175c0*/  FMUL R12, R22, R2 ;  /* 0x00000002160c7220 */ /* 0x000fc80000400000 */
[----:B------:R-:W-:Y:S02]  /*175d0*/  F2FP.BF16.F32.PACK_AB R11, RZ, R11 ;  /* 0x0000000bff0b723e */ /* 0x000fe400000010ff */
[----:B------:R-:W-:Y:S02]  /*175e0*/  F2FP.BF16.F32.PACK_AB R12, RZ, R12 ;  /* 0x0000000cff0c723e */ /* 0x000fe400000010ff */
[C---:B------:R-:W-:Y:S02]  /*175f0*/  ISETP.GT.AND P5, PT, R0.reuse, 0xf8, P3 ;  /* 0x000000f80000780c */ /* 0x040fe40001fa4270 */
[----:B------:R-:W-:Y:S01]  /*17600*/  ISETP.GT.AND P3, PT, R0, 0xf9, P3 ;  /* 0x000000f90000780c */ /* 0x000fe20001f64270 */
[----:B------:R-:W-:Y:S01]  /*17610*/  @P6 STG.E.U16 desc[UR36][R6.64+0x1e0], R11 ;  /* 0x0001e00b06006986 */ /* 0x000fe2000c101524 */
[----:B------:R-:W-:-:S03]  /*17620*/  FMUL R10, R21, R2 ;  /* 0x00000002150a7220 */ /* 0x000fc60000400000 */
[----:B------:R0:W-:Y:S01]  /*17630*/  @P4 STG.E.U16 desc[UR36][R6.64+0x1e2], R12 ;  /* 0x0001e20c06004986 */ /* 0x0001e2000c101524 */
[----:B------:R-:W-:Y:S01]  /*17640*/  ISETP.GT.AND P4, PT, R0, 0xf8, P2 ;  /* 0x000000f80000780c */ /* 0x000fe20001784270 */
[-C--:B------:R-:W-:Y:S01]  /*17650*/  FMUL R9, R20, R2.reuse ;  /* 0x0000000214097220 */ /* 0x080fe20000400000 */
[-C--:B------:R-:W-:Y:S01]  /*17660*/  FMUL R8, R18, R2.reuse ;  /* 0x0000000212087220 */ /* 0x080fe20000400000 */
[----:B------:R-:W-:Y:S01]  /*17670*/  FMUL R3, R19, R2 ;  /* 0x0000000213037220 */ /* 0x000fe20000400000 */
[----:B------:R-:W-:Y:S02]  /*17680*/  F2FP.BF16.F32.PACK_AB R10, RZ, R10 ;  /* 0x0000000aff0a723e */ /* 0x000fe400000010ff */
[----:B------:R-:W-:Y:S02]  /*17690*/  ISETP.GT.AND P2, PT, R0, 0xf9, P2 ;  /* 0x000000f90000780c */ /* 0x000fe40001744270 */
[----:B------:R-:W-:Y:S02]  /*176a0*/  F2FP.BF16.F32.PACK_AB R9, RZ, R9 ;  /* 0x00000009ff09723e */ /* 0x000fe400000010ff */
[----:B------:R-:W-:-:S02]  /*176b0*/  F2FP.BF16.F32.PACK_AB R8, RZ, R8 ;  /* 0x00000008ff08723e */ /* 0x000fc400000010ff */
[----:B------:R-:W-:Y:S01]  /*176c0*/  F2FP.BF16.F32.PACK_AB R3, RZ, R3 ;  /* 0x00000003ff03723e */ /* 0x000fe200000010ff */
[----:B------:R-:W-:Y:S01]  /*176d0*/  @P5 STG.E.U16 desc[UR36][R4.64+0x1f0], R10 ;  /* 0x0001f00a04005986 */ /* 0x000fe2000c101524 */
[----:B0-----:R-:W-:Y:S01]  /*176e0*/  PRMT R12, R8, 0x7610, R12 ;  /* 0x00007610080c7816 */ /* 0x001fe2000000000c */
[----:B------:R-:W-:Y:S01]  /*176f0*/  USHF.L.U32 UR12, UR8, 0x8, URZ ;  /* 0x00000008080c7899 */ /* 0x000fe2000800063f */
[----:B------:R-:W-:Y:S01]  /*17700*/  PRMT R11, R3, 0x7610, R11 ;  /* 0x00007610030b7816 */ /* 0x000fe2000000000b */
[----:B------:R0:W-:Y:S01]  /*17710*/  @P3 STG.E.U16 desc[UR36][R4.64+0x1f2], R9 ;  /* 0x0001f20904003986 */ /* 0x0001e2000c101524 */
[----:B------:R-:W-:Y:S01]  /*17720*/  @P4 MOV R8, R6 ;  /* 0x0000000600084202 */ /* 0x000fe20000000f00 */
[----:B------:R-:W-:Y:S02]  /*17730*/  USHF.L.U64.HI UR11, UR8, 0x8, UR9 ;  /* 0x00000008080b7899 */ /* 0x000fe40008010209 */
[----:B------:R-:W-:Y:S02]  /*17740*/  IMAD.U32 R3, RZ, RZ, UR12 ;  /* 0x0000000cff037e24 */ /* 0x000fe4000f8e00ff */
[----:B0-----:R-:W-:Y:S01]  /*17750*/  @P4 IMAD.MOV.U32 R9, RZ, RZ, R7 ;  /* 0x000000ffff094224 */ /* 0x001fe200078e0007 */
[----:B------:R-:W-:-:S04]  /*17760*/  ISETP.GT.AND P3, PT, R0, RZ, P1 ;  /* 0x000000ff0000720c */ /* 0x000fc80000f64270 */
[----:B------:R0:W-:Y:S01]  /*17770*/  @P4 STG.E.U16 desc[UR36][R8.64+0x1f0], R11 ;  /* 0x0001f00b08004986 */ /* 0x0001e2000c101524 */
[----:B------:R-:W-:Y:S01]  /*17780*/  ISETP.GT.AND P4, PT, R0, 0x1, P1 ;  /* 0x000000010000780c */ /* 0x000fe20000f84270 */
[-C--:B------:R-:W-:Y:S01]  /*17790*/  FMUL R24, R24, R2.reuse ;  /* 0x0000000218187220 */ /* 0x080fe20000400000 */
[----:B------:R-:W-:Y:S01]  /*177a0*/  FMUL R25, R25, R2 ;  /* 0x0000000219197220 */ /* 0x000fe20000400000 */
[----:B0-----:R-:W-:Y:S01]  /*177b0*/  @P2 IMAD.MOV.U32 R8, RZ, RZ, R6 ;  /* 0x000000ffff082224 */ /* 0x001fe200078e0006 */
[----:B------:R-:W-:Y:S01]  /*177c0*/  @P2 MOV R9, R7 ;  /* 0x0000000700092202 */ /* 0x000fe20000000f00 */
[----:B------:R-:W-:-:S04]  /*177d0*/  IMAD.U32 R7, RZ, RZ, UR11 ;  /* 0x0000000bff077e24 */ /* 0x000fc8000f8e00ff */
[----:B------:R0:W-:Y:S01]  /*177e0*/  @P2 STG.E.U16 desc[UR36][R8.64+0x1f2], R12 ;  /* 0x0001f20c08002986 */ /* 0x0001e2000c101524 */
[C---:B------:R-:W-:Y:S02]  /*177f0*/  IADD3 R6, P2, P6, R4.reuse, UR5, R3 ;  /* 0x0000000504067c10 */ /* 0x040fe4000fe5e003 */
[----:B------:R-:W-:Y:S02]  /*17800*/  IADD3 R4, P5, R4, UR12, RZ ;  /* 0x0000000c04047c10 */ /* 0x000fe4000ffbe0ff */
[C---:B------:R-:W-:Y:S02]  /*17810*/  IADD3.X R7, R5.reuse, UR4, R7, P2, P6 ;  /* 0x0000000405077c10 */ /* 0x040fe400097ec407 */
[----:B------:R-:W-:Y:S02]  /*17820*/  F2FP.BF16.F32.PACK_AB R24, RZ, R24 ;  /* 0x00000018ff18723e */ /* 0x000fe400000010ff */
[----:B------:R-:W-:Y:S02]  /*17830*/  IADD3.X R5, R5, UR11, RZ, P5, !PT ;  /* 0x0000000b05057c10 */ /* 0x000fe4000affe4ff */
[----:B------:R-:W-:-:S02]  /*17840*/  F2FP.BF16.F32.PACK_AB R25, RZ, R25 ;  /* 0x00000019ff19723e */ /* 0x000fc400000010ff */
[C---:B------:R-:W-:Y:S01]  /*17850*/  ISETP.GT.AND P2, PT, R0.reuse, RZ, P0 ;  /* 0x000000ff0000720c */ /* 0x040fe20000744270 */
[----:B------:R-:W-:Y:S01]  /*17860*/  @P3 STG.E.U16 desc[UR36][R4.64], R24 ;  /* 0x0000001804003986 */ /* 0x000fe2000c101524 */
[----:B------:R-:W-:Y:S01]  /*17870*/  ISETP.GT.AND P3, PT, R0, 0x1, P0 ;  /* 0x000000010000780c */ /* 0x000fe20000764270 */
[-C--:B------:R-:W-:Y:S02]  /*17880*/  FMUL R26, R26, R2.reuse ;  /* 0x000000021a1a7220 */ /* 0x080fe40000400000 */
[----:B------:R-:W-:Y:S01]  /*17890*/  @P4 STG.E.U16 desc[UR36][R4.64+0x2], R25 ;  /* 0x0000021904004986 */ /* 0x000fe2000c101524 */
[----:B------:R-:W-:Y:S01]  /*178a0*/  ISETP.GT.AND P4, PT, R0, 0x8, P1 ;  /* 0x000000080000780c */ /* 0x000fe20000f84270 */
[-C--:B------:R-:W-:Y:S01]  /*178b0*/  FMUL R27, R27, R2.reuse ;  /* 0x000000021b1b7220 */ /* 0x080fe20000400000 */
[----:B0-----:R-:W-:Y:S01]  /*178c0*/  IADD3 R8, P5, R4, UR5, RZ ;  /* 0x0000000504087c10 */ /* 0x001fe2000ffbe0ff */
[----:B------:R-:W-:Y:S01]  /*178d0*/  FMUL R28, R28, R2 ;  /* 0x000000021c1c7220 */ /* 0x000fe20000400000 */
[----:B------:R-:W-:-:S02]  /*178e0*/  F2FP.BF16.F32.PACK_AB R26, RZ, R26 ;  /* 0x0000001aff1a723e */ /* 0x000fc400000010ff */
[----:B------:R-:W-:Y:S02]  /*178f0*/  IADD3.X R9, R5, UR4, RZ, P5, !PT ;  /* 0x0000000405097c10 */ /* 0x000fe4000affe4ff */
[----:B------:R-:W-:Y:S02]  /*17900*/  F2FP.BF16.F32.PACK_AB R27, RZ, R27 ;  /* 0x0000001bff1b723e */ /* 0x000fe400000010ff */
[----:B------:R-:W-:Y:S01]  /*17910*/  F2FP.BF16.F32.PACK_AB R28, RZ, R28 ;  /* 0x0000001cff1c723e */ /* 0x000fe200000010ff */
[----:B------:R-:W-:Y:S01]  /*17920*/  @P2 STG.E.U16 desc[UR36][R8.64], R26 ;  /* 0x0000001a08002986 */ /* 0x000fe2000c101524 */
[C---:B------:R-:W-:Y:S02]  /*17930*/  ISETP.GT.AND P5, PT, R0.reuse, 0x9, P1 ;  /* 0x000000090000780c */ /* 0x040fe40000fa4270 */
[C---:B------:R-:W-:Y:S01]  /*17940*/  ISETP.GT.AND P2, PT, R0.reuse, 0x8, P0 ;  /* 0x000000080000780c */ /* 0x040fe20000744270 */
[----:B------:R-:W-:Y:S01]  /*17950*/  @P3 STG.E.U16 desc[UR36][R8.64+0x2], R27 ;  /* 0x0000021b08003986 */ /* 0x000fe2000c101524 */
[-C--:B------:R-:W-:Y:S01]  /*17960*/  FMUL R29, R29, R2.reuse ;  /* 0x000000021d1d7220 */ /* 0x080fe20000400000 */
[----:B------:R-:W-:Y:S01]  /*17970*/  ISETP.GT.AND P3, PT, R0, 0x9, P0 ;  /* 0x000000090000780c */ /* 0x000fe20000764270 */
[-C--:B------:R-:W-:Y:S01]  /*17980*/  FMUL R30, R30, R2.reuse ;  /* 0x000000021e1e7220 */ /* 0x080fe20000400000 */
[----:B------:R-:W-:Y:S01]  /*17990*/  @P4 STG.E.U16 desc[UR36][R4.64+0x10], R28 ;  /* 0x0000101c04004986 */ /* 0x000fe2000c101524 */
[----:B------:R-:W-:Y:S01]  /*179a0*/  ISETP.GT.AND P4, PT, R0, 0x10, P1 ;  /* 0x000000100000780c */ /* 0x000fe20000f84270 */
[-C--:B------:R-:W-:Y:S01]  /*179b0*/  FMUL R31, R31, R2.reuse ;  /* 0x000000021f1f7220 */ /* 0x080fe20000400000 */
[----:B------:R-:W-:Y:S01]  /*179c0*/  IADD3 R10, P6, R4, UR5, RZ ;  /* 0x00000005040a7c10 */ /* 0x000fe2000ffde0ff */
[----:B------:R-:W-:Y:S01]  /*179d0*/  FMUL R32, R32, R2 ;  /* 0x0000000220207220 */ /* 0x000fe20000400000 */
[----:B------:R-:W-:-:S02]  /*179e0*/  F2FP.BF16.F32.PACK_AB R29, RZ, R29 ;  /* 0x0000001dff1d723e */ /* 0x000fc400000010ff */
[----:B------:R-:W-:Y:S02]  /*179f0*/  F2FP.BF16.F32.PACK_AB R30, RZ, R30 ;  /* 0x0000001eff1e723e */ /* 0x000fe400000010ff */
[----:B------:R-:W-:Y:S02]  /*17a00*/  IADD3.X R11, R5, UR4, RZ, P6, !PT ;  /* 0x00000004050b7c10 */ /* 0x000fe4000b7fe4ff */
[----:B------:R-:W-:Y:S01]  /*17a10*/  F2FP.BF16.F32.PACK_AB R31, RZ, R31 ;  /* 0x0000001fff1f723e */ /* 0x000fe200000010ff */
[----:B------:R-:W-:Y:S01]  /*17a20*/  @P5 STG.E.U16 desc[UR36][R4.64+0x12], R29 ;  /* 0x0000121d04005986 */ /* 0x000fe2000c101524 */
[----:B------:R-:W-:Y:S02]  /*17a30*/  F2FP.BF16.F32.PACK_AB R32, RZ, R32 ;  /* 0x00000020ff20723e */ /* 0x000fe400000010ff */
[C---:B------:R-:W-:Y:S01]  /*17a40*/  ISETP.GT.AND P5, PT, R0.reuse, 0x11, P1 ;  /* 0x000000110000780c */ /* 0x040fe20000fa4270 */
[----:B------:R-:W-:Y:S01]  /*17a50*/  @P2 STG.E.U16 desc[UR36][R10.64+0x10], R30 ;  /* 0x0000101e0a002986 */ /* 0x000fe2000c101524 */
[----:B------:R-:W-:Y:S01]  /*17a60*/  ISETP.GT.AND P2, PT, R0, 0x10, P0 ;  /* 0x000000100000780c */ /* 0x000fe20000744270 */
[----:B------:R-:W-:-:S02]  /*17a70*/  FMUL R33, R33, R2 ;  /* 0x0000000221217220 */ /* 0x000fc40000400000 */
[----:B------:R-:W-:Y:S01]  /*17a80*/  @P3 STG.E.U16 desc[UR36][R6.64+0x12], R31 ;  /* 0x0000121f06003986 */ /* 0x000fe2000c101524 */
[----:B------:R-:W-:Y:S01]  /*17a90*/  ISETP.GT.AND P3, PT, R0, 0x11, P0 ;  /* 0x000000110000780c */ /* 0x000fe20000764270 */
[-C--:B------:R-:W-:Y:S02]  /*17aa0*/  FMUL R34, R34, R2.reuse ;  /* 0x0000000222227220 */ /* 0x080fe40000400000 */
[----:B------:R-:W-:Y:S01]  /*17ab0*/  @P4 STG.E.U16 desc[UR36][R4.64+0x20], R32 ;  /* 0x0000202004004986 */ /* 0x000fe2000c101524 */
[----:B------:R-:W-:Y:S01]  /*17ac0*/  ISETP.GT.AND P4, PT, R0, 0x18, P1 ;  /* 0x000000180000780c */ /* 0x000fe20000f84270 */
[-C--:B------:R-:W-:Y:S01]  /*17ad0*/  FMUL R35, R35, R2.reuse ;  /* 0x0000000223237220 */ /* 0x080fe20000400000 */
[----:B------:R-:W-:Y:S01]  /*17ae0*/  FMUL R36, R36, R2 ;  /* 0x0000000224247220 */ /* 0x000fe20000400000 */
[----:B------:R-:W-:Y:S02]  /*17af0*/  F2FP.BF16.F32.PACK_AB R33, RZ, R33 ;  /* 0x00000021ff21723e */ /* 0x000fe400000010ff */
[----:B------:R-:W-:-:S02]  /*17b00*/  F2FP.BF16.F32.PACK_AB R34, RZ, R34 ;  /* 0x00000022ff22723e */ /* 0x000fc400000010ff */
[----:B------:R-:W-:Y:S01]  /*17b10*/  F2FP.BF16.F32.PACK_AB R35, RZ, R35 ;  /* 0x00000023ff23723e */ /* 0x000fe200000010ff */
[----:B------:R-:W-:Y:S01]  /*17b20*/  @P5 STG.E.U16 desc[UR36][R4.64+0x22], R33 ;  /* 0x0000222104005986 */ /* 0x000fe2000c101524 */
[----:B------:R-:W-:Y:S02]  /*17b30*/  F2FP.BF16.F32.PACK_AB R36, RZ, R36 ;  /* 0x00000024ff24723e */ /* 0x000fe400000010ff */
[C---:B------:R-:W-:Y:S01]  /*17b40*/  ISETP.GT.AND P5, PT, R0.reuse, 0x19, P1 ;  /* 0x000000190000780c */ /* 0x040fe20000fa4270 */
[----:B------:R-:W-:Y:S01]  /*17b50*/  @P2 STG.E.U16 desc[UR36][R6.64+0x20], R34 ;  /* 0x0000202206002986 */ /* 0x000fe2000c101524 */
[C---:B------:R-:W-:Y:S01]  /*17b60*/  ISETP.GT.AND P2, PT, R0.reuse, 0x18, P0 ;  /* 0x000000180000780c */ /* 0x040fe20000744270 */
[-C--:B------:R-:W-:Y:S02]  /*17b70*/  FMUL R37, R37, R2.reuse ;  /* 0x0000000225257220 */ /* 0x080fe40000400000 */
[----:B------:R-:W-:Y:S01]  /*17b80*/  @P3 STG.E.U16 desc[UR36][R6.64+0x22], R35 ;  /* 0x0000222306003986 */ /* 0x000fe2000c101524 */
[----:B------:R-:W-:Y:S01]  /*17b90*/  ISETP.GT.AND P3, PT, R0, 0x19, P0 ;  /* 0x000000190000780c */ /* 0x000fe20000764270 */
[----:B------:R-:W-:-:S02]  /*17ba0*/  FMUL R38, R38, R2 ;  /* 0x0000000226267220 */ /* 0x000fc40000400000 */
[----:B------:R-:W-:Y:S01]  /*17bb0*/  @P4 STG.E.U16 desc[UR36][R4.64+0x30], R36 ;  /* 0x0000302404004986 */ /* 0x000fe2000c101524 */
[----:B------:R-:W-:Y:S01]  /*17bc0*/  ISETP.GT.AND P4, PT, R0, 0x20, P1 ;  /* 0x000000200000780c */ /* 0x000fe20000f84270 */
[-C--:B------:R-:W-:Y:S01]  /*17bd0*/  FMUL R39, R39, R2.reuse ;  /* 0x0000000227277220 */ /* 0x080fe20000400000 */
[----:B------:R-:W-:Y:S01]  /*17be0*/  FMUL R40, R40, R2 ;  /* 0x0000000228287220 */ /* 0x000fe20000400000 */
[----:B------:R-:W-:Y:S02]  /*17bf0*/  F2FP.BF16.F32.PACK_AB R37, RZ, R37 ;  /* 0x00000025ff25723e */ /* 0x000fe400000010ff */
[----:B------:R-:W-:Y:S02]  /*17c00*/  F2FP.BF16.F32.PACK_AB R38, RZ, R38 ;  /* 0x00000026ff26723e */ /* 0x000fe400000010ff */
[----:B------:R-:W-:Y:S01]  /*17c10*/  F2FP.BF16.F32.PACK_AB R39, RZ, R39 ;  /* 0x00000027ff27723e */ /* 0x000fe200000010ff */
[----:B------:R-:W-:Y:S01]  /*17c20*/  @P5 STG.E.U16 desc[UR36][R4.64+0x32], R37 ;  /* 0x0000322504005986 */ /* 0x000fe2000c101524 */
[----:B------:R-:W-:-:S02]  /*17c30*/  F2FP.BF16.F32.PACK_AB R40, RZ, R40 ;  /* 0x00000028ff28723e */ /* 0x000fc400000010ff */
[C---:B------:R-:W-:Y:S01]  /*17c40*/  ISETP.GT.AND P5, PT, R0.reuse, 0x21, P1 ;  /* 0x000000210000780c */ /* 0x040fe20000fa4270 */
[----:B------:R-:W-:Y:S01]  /*17c50*/  @P2 STG.E.U16 desc[UR36][R6.64+0x30], R38 ;  /* 0x0000302606002986 */ /* 0x000fe2000c101524 */
[C---:B------:R-:W-:Y:S01]  /*17c60*/  ISETP.GT.AND P2, PT, R0.reuse, 0x20, P0 ;  /* 0x000000200000780c */ /* 0x040fe20000744270 */
[-C--:B------:R-:W-:Y:S02]  /*17c70*/  FMUL R41, R41, R2.reuse ;  /* 0x0000000229297220 */ /* 0x080fe40000400000 */
[----:B------:R-:W-:Y:S01]  /*17c80*/  @P3 STG.E.U16 desc[UR36][R6.64+0x32], R39 ;  /* 0x0000322706003986 */ /* 0x000fe2000c101524 */
[----:B------:R-:W-:Y:S01]  /*17c90*/  ISETP.GT.AND P3, PT, R0, 0x21, P0 ;  /* 0x000000210000780c */ /* 0x000fe20000764270 */
[-C--:B------:R-:W-:Y:S02]  /*17ca0*/  FMUL R42, R42, R2.reuse ;  /* 0x000000022a2a7220 */ /* 0x080fe40000400000 */
[----:B------:R-:W-:Y:S01]  /*17cb0*/  @P4 STG.E.U16 desc[UR36][R4.64+0x40], R40 ;  /* 0x0000402804004986 */ /* 0x000fe2000c101524 */
[----:B------:R-:W-:Y:S01]  /*17cc0*/  ISETP.GT.AND P4, PT, R0, 0x28, P1 ;  /* 0x000000280000780c */ /* 0x000fe20000f84270 */
[-C--:B------:R-:W-:Y:S01]  /*17cd0*/  FMUL R43, R43, R2.reuse ;  /* 0x000000022b2b7220 */ /* 0x080fe20000400000 */
[----:B------:R-:W-:Y:S01]  /*17ce0*/  FMUL R44, R44, R2 ;  /* 0x000000022c2c7220 */ /* 0x000fe20000400000 */
[----:B------:R-:W-:-:S02]  /*17cf0*/  F2FP.BF16.F32.PACK_AB R41, RZ, R41 ;  /* 0x00000029ff29723e */ /* 0x000fc400000010ff */
[----:B------:R-:W-:Y:S02]  /*17d00*/  F2FP.BF16.F32.PACK_AB R42, RZ, R42 ;  /* 0x0000002aff2a723e */ /* 0x000fe400000010ff */
        /* <DEDUP_REMOVED lines=357> */
[----:B------:R-:W-:Y:S01]  /*19360*/  ISETP.GT.AND P2, PT, R0, 0xd8, P0 ;  /* 0x000000d80000780c */ /* 0x000fe20000744270 */
[-C--:B------:R-:W-:Y:S02]  /*19370*/  FMUL R133, R133, R2.reuse ;  /* 0x0000000285857220 */ /* 0x080fe40000400000 */
[----:B------:R-:W-:Y:S01]  /*19380*/  @P3 STG.E.U16 desc[UR36][R6.64+0x1a2], R131 ;  /* 0x0001a28306003986 */ /* 0x000fe2000c101524 */
[----:B------:R-:W-:-:S03]  /*19390*/  FMUL R134, R134, R2 ;  /* 0x0000000286867220 */ /* 0x000fc60000400000 */
[----:B------:R-:W-:Y:S01]  /*193a0*/  @P4 STG.E.U16 desc[UR36][R4.64+0x1b0], R132 ;  /* 0x0001b08404004986 */ /* 0x000fe2000c101524 */
[C---:B------:R-:W-:Y:S01]  /*193b0*/  ISETP.GT.AND P4, PT, R0.reuse, 0xd9, P0 ;  /* 0x000000d90000780c */ /* 0x040fe20000784270 */
[----:B------:R-:W-:Y:S01]  /*193c0*/  FMUL R135, R135, R2 ;  /* 0x0000000287877220 */ /* 0x000fe20000400000 */
[----:B------:R-:W-:Y:S02]  /*193d0*/  F2FP.BF16.F32.PACK_AB R133, RZ, R133 ;  /* 0x00000085ff85723e */ /* 0x000fe400000010ff */
[----:B------:R-:W-:Y:S02]  /*193e0*/  F2FP.BF16.F32.PACK_AB R134, RZ, R134 ;  /* 0x00000086ff86723e */ /* 0x000fe400000010ff */
[----:B------:R-:W-:Y:S01]  /*193f0*/  F2FP.BF16.F32.PACK_AB R135, RZ, R135 ;  /* 0x00000087ff87723e */ /* 0x000fe200000010ff */
[----:B------:R-:W-:Y:S01]  /*19400*/  @P5 STG.E.U16 desc[UR36][R4.64+0x1b2], R133 ;  /* 0x0001b28504005986 */ /* 0x000fe2000c101524 */
[----:B------:R-:W-:-:S03]  /*19410*/  ISETP.GT.AND P5, PT, R0, 0xe0, P1 ;  /* 0x000000e00000780c */ /* 0x000fc60000fa4270 */
[----:B------:R-:W-:Y:S01]  /*19420*/  @P2 STG.E.U16 desc[UR36][R6.64+0x1b0], R134 ;  /* 0x0001b08606002986 */ /* 0x000fe2000c101524 */
[----:B------:R-:W-:Y:S01]  /*19430*/  ISETP.GT.AND P2, PT, R0, 0xe1, P1 ;  /* 0x000000e10000780c */ /* 0x000fe20000f44270 */
[-C--:B------:R-:W-:Y:S01]  /*19440*/  FMUL R136, R136, R2.reuse ;  /* 0x0000000288887220 */ /* 0x080fe20000400000 */
[C---:B------:R-:W-:Y:S01]  /*19450*/  ISETP.GT.AND P3, PT, R0.reuse, 0xe0, P0 ;  /* 0x000000e00000780c */ /* 0x040fe20000764270 */
[----:B------:R-:W-:Y:S01]  /*19460*/  @P4 STG.E.U16 desc[UR36][R6.64+0x1b2], R135 ;  /* 0x0001b28706004986 */ /* 0x000fe2000c101524 */
[-C--:B------:R-:W-:Y:S01]  /*19470*/  FMUL R137, R137, R2.reuse ;  /* 0x0000000289897220 */ /* 0x080fe20000400000 */
[----:B------:R-:W-:Y:S01]  /*19480*/  ISETP.GT.AND P4, PT, R0, 0xe1, P0 ;  /* 0x000000e10000780c */ /* 0x000fe20000784270 */
[-C--:B------:R-:W-:Y:S01]  /*19490*/  FMUL R138, R138, R2.reuse ;  /* 0x000000028a8a7220 */ /* 0x080fe20000400000 */
[----:B------:R-:W-:Y:S01]  /*194a0*/  FMUL R139, R139, R2 ;  /* 0x000000028b8b7220 */ /* 0x000fe20000400000 */
[----:B------:R-:W-:Y:S02]  /*194b0*/  F2FP.BF16.F32.PACK_AB R136, RZ, R136 ;  /* 0x00000088ff88723e */ /* 0x000fe400000010ff */
[----:B------:R-:W-:-:S02]  /*194c0*/  F2FP.BF16.F32.PACK_AB R137, RZ, R137 ;  /* 0x00000089ff89723e */ /* 0x000fc400000010ff */
[----:B------:R-:W-:Y:S02]  /*194d0*/  F2FP.BF16.F32.PACK_AB R138, RZ, R138 ;  /* 0x0000008aff8a723e */ /* 0x000fe400000010ff */
[----:B------:R-:W-:Y:S01]  /*194e0*/  F2FP.BF16.F32.PACK_AB R139, RZ, R139 ;  /* 0x0000008bff8b723e */ /* 0x000fe200000010ff */
[----:B------:R-:W-:Y:S01]  /*194f0*/  @P5 STG.E.U16 desc[UR36][R4.64+0x1c0], R136 ;  /* 0x0001c08804005986 */ /* 0x000fe2000c101524 */
[----:B------:R-:W-:-:S03]  /*19500*/  ISETP.GT.AND P5, PT, R0, 0xe9, P1 ;  /* 0x000000e90000780c */ /* 0x000fc60000fa4270 */
[----:B------:R-:W-:Y:S01]  /*19510*/  @P2 STG.E.U16 desc[UR36][R4.64+0x1c2], R137 ;  /* 0x0001c28904002986 */ /* 0x000fe2000c101524 */
[C---:B------:R-:W-:Y:S02]  /*19520*/  ISETP.GT.AND P2, PT, R0.reuse, 0xe8, P1 ;  /* 0x000000e80000780c */ /* 0x040fe40000f44270 */
[C---:B------:R-:W-:Y:S01]  /*19530*/  ISETP.GT.AND P6, PT, R0.reuse, 0xe8, P0 ;  /* 0x000000e80000780c */ /* 0x040fe200007c4270 */
[----:B------:R-:W-:Y:S01]  /*19540*/  @P3 STG.E.U16 desc[UR36][R6.64+0x1c0], R138 ;  /* 0x0001c08a06003986 */ /* 0x000fe2000c101524 */
[----:B------:R-:W-:Y:S01]  /*19550*/  ISETP.GT.AND P3, PT, R0, 0xe9, P0 ;  /* 0x000000e90000780c */ /* 0x000fe20000764270 */
[-C--:B------:R-:W-:Y:S01]  /*19560*/  FMUL R140, R140, R2.reuse ;  /* 0x000000028c8c7220 */ /* 0x080fe20000400000 */
[-C--:B------:R-:W-:Y:S01]  /*19570*/  FMUL R141, R141, R2.reuse ;  /* 0x000000028d8d7220 */ /* 0x080fe20000400000 */
[----:B------:R-:W-:Y:S01]  /*19580*/  @P4 STG.E.U16 desc[UR36][R6.64+0x1c2], R139 ;  /* 0x0001c28b06004986 */ /* 0x000fe2000c101524 */
[----:B------:R-:W-:Y:S01]  /*19590*/  ISETP.GT.AND P4, PT, R0, 0xf0, P1 ;  /* 0x000000f00000780c */ /* 0x000fe20000f84270 */
[-C--:B------:R-:W-:Y:S01]  /*195a0*/  FMUL R142, R142, R2.reuse ;  /* 0x000000028e8e7220 */ /* 0x080fe20000400000 */
[-C--:B------:R-:W-:Y:S01]  /*195b0*/  FMUL R143, R143, R2.reuse ;  /* 0x000000028f8f7220 */ /* 0x080fe20000400000 */
[----:B------:R-:W-:Y:S01]  /*195c0*/  FMUL R144, R144, R2 ;  /* 0x0000000290907220 */ /* 0x000fe20000400000 */
[----:B------:R-:W-:-:S02]  /*195d0*/  F2FP.BF16.F32.PACK_AB R140, RZ, R140 ;  /* 0x0000008cff8c723e */ /* 0x000fc400000010ff */
[----:B------:R-:W-:Y:S02]  /*195e0*/  F2FP.BF16.F32.PACK_AB R141, RZ, R141 ;  /* 0x0000008dff8d723e */ /* 0x000fe400000010ff */
[----:B------:R-:W-:Y:S02]  /*195f0*/  F2FP.BF16.F32.PACK_AB R142, RZ, R142 ;  /* 0x0000008eff8e723e */ /* 0x000fe400000010ff */
[----:B------:R-:W-:Y:S02]  /*19600*/  F2FP.BF16.F32.PACK_AB R143, RZ, R143 ;  /* 0x0000008fff8f723e */ /* 0x000fe400000010ff */
[----:B------:R-:W-:Y:S01]  /*19610*/  F2FP.BF16.F32.PACK_AB R144, RZ, R144 ;  /* 0x00000090ff90723e */ /* 0x000fe200000010ff */
[----:B------:R-:W-:Y:S01]  /*19620*/  @P2 STG.E.U16 desc[UR36][R4.64+0x1d0], R140 ;  /* 0x0001d08c04002986 */ /* 0x000fe2000c101524 */
[----:B------:R-:W-:-:S03]  /*19630*/  ISETP.GT.AND P2, PT, R0, 0xf1, P1 ;  /* 0x000000f10000780c */ /* 0x000fc60000f44270 */
[----:B------:R-:W-:Y:S01]  /*19640*/  @P5 STG.E.U16 desc[UR36][R4.64+0x1d2], R141 ;  /* 0x0001d28d04005986 */ /* 0x000fe2000c101524 */
[----:B------:R-:W-:-:S03]  /*19650*/  ISETP.GT.AND P5, PT, R0, 0xf0, P0 ;  /* 0x000000f00000780c */ /* 0x000fc600007a4270 */
[----:B------:R-:W-:Y:S01]  /*19660*/  @P6 STG.E.U16 desc[UR36][R6.64+0x1d0], R142 ;  /* 0x0001d08e06006986 */ /* 0x000fe2000c101524 */
[----:B------:R-:W-:-:S03]  /*19670*/  FMUL R145, R145, R2 ;  /* 0x0000000291917220 */ /* 0x000fc60000400000 */
[----:B------:R-:W-:Y:S01]  /*19680*/  @P3 STG.E.U16 desc[UR36][R6.64+0x1d2], R143 ;  /* 0x0001d28f06003986 */ /* 0x000fe2000c101524 */
[----:B------:R-:W-:-:S03]  /*19690*/  ISETP.GT.AND P3, PT, R0, 0xf8, P1 ;  /* 0x000000f80000780c */ /* 0x000fc60000f64270 */
[----:B------:R-:W-:Y:S01]  /*196a0*/  @P4 STG.E.U16 desc[UR36][R4.64+0x1e0], R144 ;  /* 0x0001e09004004986 */ /* 0x000fe2000c101524 */
[----:B------:R-:W-:Y:S01]  /*196b0*/  ISETP.GT.AND P4, PT, R0, 0xf1, P0 ;  /* 0x000000f10000780c */ /* 0x000fe20000784270 */
[-C--:B------:R-:W-:Y:S01]  /*196c0*/  FMUL R146, R146, R2.reuse ;  /* 0x0000000292927220 */ /* 0x080fe20000400000 */
[C---:B------:R-:W-:Y:S01]  /*196d0*/  ISETP.GT.AND P1, PT, R0.reuse, 0xf9, P1 ;  /* 0x000000f90000780c */ /* 0x040fe20000f24270 */
[-C--:B------:R-:W-:Y:S01]  /*196e0*/  FMUL R147, R147, R2.reuse ;  /* 0x0000000293937220 */ /* 0x080fe20000400000 */
[----:B------:R-:W-:Y:S01]  /*196f0*/  ISETP.GT.AND P6, PT, R0, 0xf8, P0 ;  /* 0x000000f80000780c */ /* 0x000fe200007c4270 */
[-C--:B------:R-:W-:Y:S01]  /*19700*/  FMUL R148, R148, R2.reuse ;  /* 0x0000000294947220 */ /* 0x080fe20000400000 */
[----:B------:R-:W-:Y:S01]  /*19710*/  FMUL R149, R149, R2 ;  /* 0x0000000295957220 */ /* 0x000fe20000400000 */
[----:B------:R-:W-:Y:S02]  /*19720*/  F2FP.BF16.F32.PACK_AB R145, RZ, R145 ;  /* 0x00000091ff91723e */ /* 0x000fe400000010ff */
[----:B------:R-:W-:-:S02]  /*19730*/  F2FP.BF16.F32.PACK_AB R146, RZ, R146 ;  /* 0x00000092ff92723e */ /* 0x000fc400000010ff */
[----:B------:R-:W-:Y:S02]  /*19740*/  ISETP.GT.AND P0, PT, R0, 0xf9, P0 ;  /* 0x000000f90000780c */ /* 0x000fe40000704270 */
[----:B------:R-:W-:Y:S01]  /*19750*/  F2FP.BF16.F32.PACK_AB R147, RZ, R147 ;  /* 0x00000093ff93723e */ /* 0x000fe200000010ff */
[----:B------:R-:W-:Y:S01]  /*19760*/  FMUL R150, R150, R2 ;  /* 0x0000000296967220 */ /* 0x000fe20000400000 */
[----:B------:R-:W-:Y:S02]  /*19770*/  F2FP.BF16.F32.PACK_AB R148, RZ, R148 ;  /* 0x00000094ff94723e */ /* 0x000fe400000010ff */
[----:B------:R-:W-:Y:S01]  /*19780*/  F2FP.BF16.F32.PACK_AB R149, RZ, R149 ;  /* 0x00000095ff95723e */ /* 0x000fe200000010ff */
[----:B------:R-:W-:Y:S01]  /*19790*/  FMUL R151, R151, R2 ;  /* 0x0000000297977220 */ /* 0x000fe20000400000 */
[----:B------:R-:W-:Y:S01]  /*197a0*/  @P2 STG.E.U16 desc[UR36][R4.64+0x1e2], R145 ;  /* 0x0001e29104002986 */ /* 0x000fe2000c101524 */
[----:B------:R-:W-:-:S03]  /*197b0*/  F2FP.BF16.F32.PACK_AB R150, RZ, R150 ;  /* 0x00000096ff96723e */ /* 0x000fc600000010ff */
[----:B------:R-:W-:Y:S01]  /*197c0*/  @P5 STG.E.U16 desc[UR36][R6.64+0x1e0], R146 ;  /* 0x0001e09206005986 */ /* 0x000fe2000c101524 */
[----:B------:R-:W-:-:S03]  /*197d0*/  F2FP.BF16.F32.PACK_AB R151, RZ, R151 ;  /* 0x00000097ff97723e */ /* 0x000fc600000010ff */
[----:B------:R-:W-:Y:S04]  /*197e0*/  @P4 STG.E.U16 desc[UR36][R6.64+0x1e2], R147 ;  /* 0x0001e29306004986 */ /* 0x000fe8000c101524 */
[----:B------:R-:W-:Y:S04]  /*197f0*/  @P3 STG.E.U16 desc[UR36][R4.64+0x1f0], R148 ;  /* 0x0001f09404003986 */ /* 0x000fe8000c101524 */
[----:B------:R0:W-:Y:S02]  /*19800*/  @P1 STG.E.U16 desc[UR36][R4.64+0x1f2], R149 ;  /* 0x0001f29504001986 */ /* 0x0001e4000c101524 */
[----:B0-----:R-:W-:-:S02]  /*19810*/  @P6 IMAD.MOV.U32 R4, RZ, RZ, R6 ;  /* 0x000000ffff046224 */ /* 0x001fc400078e0006 */
[----:B------:R-:W-:-:S05]  /*19820*/  @P6 IMAD.MOV.U32 R5, RZ, RZ, R7 ;  /* 0x000000ffff056224 */ /* 0x000fca00078e0007 */
[----:B------:R0:W-:Y:S04]  /*19830*/  @P6 STG.E.U16 desc[UR36][R4.64+0x1f0], R150 ;  /* 0x0001f09604006986 */ /* 0x0001e8000c101524 */
[----:B------:R0:W-:Y:S02]  /*19840*/  @P0 STG.E.U16 desc[UR36][R6.64+0x1f2], R151 ;  /* 0x0001f29706000986 */ /* 0x0001e4000c101524 */
.L_x_536:
[----:B------:R-:W-:Y:S05]  /*19850*/  BSYNC B0 ;  /* 0x0000000000007941 */ /* 0x000fea0003800000 */
.L_x_28:
[----:B0-----:R-:W2:Y:S04]  /*19860*/  LDL.LU R5, [R1+0x200] ;  /* 0x0002000001057983 */ /* 0x001ea80000300800 */
[----:B------:R-:W2:Y:S01]  /*19870*/  LDL.LU R4, [R1+0x204] ;  /* 0x0002040001047983 */ /* 0x000ea20000300800 */
[----:B------:R-:W-:Y:S01]  /*19880*/  ULDC UR4, c[0x0][0xc] ;  /* 0x0000030000047ab9 */ /* 0x000fe20000000800 */
[----:B------:R-:W-:Y:S01]  /*19890*/  ULDC UR5, c[0x0][0x10] ;  /* 0x0000040000057ab9 */ /* 0x000fe20000000800 */
[----:B-----5:R-:W2:Y:S01]  /*198a0*/  LDC R3, c[0x0][0x14] ;  /* 0x00000500ff037b82 */ /* 0x020ea20000000800 */
[----:B------:R-:W-:Y:S01]  /*198b0*/  UIMAD.WIDE.U32 UR4, UR4, UR5, URZ ;  /* 0x00000005040472a5 */ /* 0x000fe2000f8e003f */
[----:B----4-:R-:W-:Y:S01]  /*198c0*/  PRMT R0, RZ, 0x7610, R0 ;  /* 0x00007610ff007816 */ /* 0x010fe20000000000 */
[----:B------:R-:W-:Y:S01]  /*198d0*/  UMOV UR42, 0xffffffff ;  /* 0xffffffff002a7882 */ /* 0x000fe20000000000 */
[----:B------:R-:W-:-:S03]  /*198e0*/  UMOV UR43, 0xffffffff ;  /* 0xffffffff002b7882 */ /* 0x000fc60000000000 */
[----:B--2---:R-:W-:-:S04]  /*198f0*/  IMAD.WIDE.U32 R4, R3, UR4, R4 ;  /* 0x0000000403047c25 */ /* 0x004fc8000f8e0004 */
[----:B------:R-:W-:Y:S01]  /*19900*/  IMAD R3, R3, UR5, RZ ;  /* 0x0000000503037c24 */ /* 0x000fe2000f8e02ff */
[----:B------:R-:W-:Y:S01]  /*19910*/  ULDC.64 UR4, c[0x0][0x650] ;  /* 0x0001940000047ab9 */ /* 0x000fe20000000a00 */
[----:B------:R-:W-:Y:S01]  /*19920*/  IMAD.MOV.U32 R7, RZ, RZ, R4 ;  /* 0x000000ffff077224 */ /* 0x000fe200078e0004 */
[----:B------:R-:W-:Y:S02]  /*19930*/  ISETP.GE.U32.AND P0, PT, R4, UR4, PT ;  /* 0x0000000404007c0c */ /* 0x000fe4000bf06070 */
[----:B------:R-:W-:-:S04]  /*19940*/  IADD3 R6, R5, R3, RZ ;  /* 0x0000000305067210 */ /* 0x000fc80007ffe0ff */
[----:B------:R-:W-:Y:S01]  /*19950*/  ISETP.GE.U32.AND.EX P0, PT, R6, UR5, PT, P0 ;  /* 0x0000000506007c0c */ /* 0x000fe2000bf06100 */
[----:B------:R0:W-:Y:S04]  /*19960*/  STL [R1+0x200], R6 ;  /* 0x0002000601007387 */ /* 0x0001e80000100800 */
[----:B------:R0:W-:Y:S08]  /*19970*/  STL [R1+0x204], R7 ;  /* 0x0002040701007387 */ /* 0x0001f00000100800 */
[----:B------:R-:W-:Y:S05]  /*19980*/  @P0 BRA `(.L_x_537) ;  /* 0x0000000400880947 */ /* 0x000fea0003800000 */
[----:B------:R-:W2:Y:S01]  /*19990*/  S2UR UR6, SR_CTAID.X ;  /* 0x00000000000679c3 */ /* 0x000ea20000002500 */
[----:B------:R-:W-:Y:S01]  /*199a0*/  ULDC.64 UR12, c[0x0][0x628] ;  /* 0x00018a00000c7ab9 */ /* 0x000fe20000000a00 */
[----:B------:R-:W-:Y:S01]  /*199b0*/  ULDC UR4, c[0x0][0x150] ;  /* 0x0000540000047ab9 */ /* 0x000fe20000000800 */
[----:B------:R-:W-:Y:S01]  /*199c0*/  ISETP.NE.U32.AND P0, PT, RZ, UR12, PT ;  /* 0x0000000cff007c0c */ /* 0x000fe2000bf05070 */
[----:B------:R-:W-:Y:S01]  /*199d0*/  ULDC UR15, c[0x0][0x630] ;  /* 0x00018c00000f7ab9 */ /* 0x000fe20000000800 */
[C---:B------:R-:W-:Y:S01]  /*199e0*/  R2UR UR16, R7.reuse ;  /* 0x00000000071072ca */ /* 0x040fe200000e0000 */
[----:B------:R-:W-:Y:S01]  /*199f0*/  ULDC UR19, c[0x0][0x154] ;  /* 0x0000550000137ab9 */ /* 0x000fe20000000800 */
[----:B------:R-:W-:Y:S01]  /*19a00*/  ISETP.NE.AND.EX P0, PT, RZ, UR13, PT, P0 ;  /* 0x0000000dff007c0c */ /* 0x000fe2000bf05300 */
[----:B------:R-:W4:Y:S01]  /*19a10*/  S2UR UR18, SR_CTAID.Y ;  /* 0x00000000001279c3 */ /* 0x000f220000002600 */
[----:B------:R-:W-:Y:S02]  /*19a20*/  R2UR UR17, R6 ;  /* 0x00000000061172ca */ /* 0x000fe400000e0000 */
[----:B------:R-:W-:-:S02]  /*19a30*/  R2UR UR10, R7 ;  /* 0x00000000070a72ca */ /* 0x000fc400000e0000 */
[----:B------:R-:W-:Y:S02]  /*19a40*/  R2UR UR11, R6 ;  /* 0x00000000060b72ca */ /* 0x000fe400000e0000 */
[----:B--2---:R-:W-:-:S05]  /*19a50*/  I2FP.F32.U32 R0, UR6 ;  /* 0x0000000600007c45 */ /* 0x004fca0008201000 */
[----:B------:R-:W-:-:S04]  /*19a60*/  FMUL R0, R0, UR4 ;  /* 0x0000000400007c20 */ /* 0x000fc80008400000 */
[----:B------:R2:W0:Y:S01]  /*19a70*/  F2I.U32.TRUNC.NTZ R3, R0 ;  /* 0x0000000000037305 */ /* 0x000422000020f000 */
[----:B----4-:R-:W-:Y:S05]  /*19a80*/  @!P0 BRA `(.L_x_538) ;  /* 0x0000000000308947 */ /* 0x010fea0003800000 */
        /* <DEDUP_REMOVED lines=12> */
.L_x_538:
[----:B------:R-:W-:Y:S01]  /*19b50*/  USHF.R.U64 UR43, UR10, UR15, UR11 ;  /* 0x0000000f0a2b7299 */ /* 0x000fe2000800120b */
[----:B--2---:R-:W-:Y:S01]  /*19b60*/  I2FP.F32.U32 R0, UR18 ;  /* 0x0000001200007c45 */ /* 0x004fe20008201000 */
[----:B------:R-:W-:Y:S02]  /*19b70*/  USHF.R.U32.HI UR4, URZ, UR15, UR11 ;  /* 0x0000000f3f047299 */ /* 0x000fe4000801160b */
[----:B------:R-:W-:Y:S02]  /*19b80*/  UIADD3 UR10, UP0, URZ, -UR43, URZ ;  /* 0x8000002b3f0a7290 */ /* 0x000fe4000ff1e03f */
[----:B------:R-:W-:Y:S01]  /*19b90*/  FMUL R0, R0, UR19 ;  /* 0x0000001300007c20 */ /* 0x000fe20008400000 */
[----:B------:R-:W-:Y:S01]  /*19ba0*/  ULDC.64 UR12, c[0x0][0x620] ;  /* 0x00018800000c7ab9 */ /* 0x000fe20000000a00 */
[----:B------:R-:W-:Y:S01]  /*19bb0*/  UIADD3.X UR4, URZ, ~UR4, URZ, UP0, !UPT ;  /* 0x800000043f047290 */ /* 0x000fe200087fe43f */
[----:B------:R-:W-:Y:S01]  /*19bc0*/  UMOV UR8, UR16 ;  /* 0x0000001000087c82 */ /* 0x000fe20008000000 */
[----:B------:R-:W-:-:S02]  /*19bd0*/  UMOV UR9, UR17 ;  /* 0x0000001100097c82 */ /* 0x000fc40008000000 */
[----:B------:R-:W-:Y:S01]  /*19be0*/  UIMAD UR4, UR4, UR12, URZ ;  /* 0x0000000c040472a4 */ /* 0x000fe2000f8e023f */
[----:B------:R-:W2:Y:S01]  /*19bf0*/  F2I.U32.TRUNC.NTZ R0, R0 ;  /* 0x0000000000007305 */ /* 0x000ea2000020f000 */
[----:B------:R-:W-:Y:S01]  /*19c00*/  UIMAD.WIDE.U32 UR8, UR10, UR12, UR8 ;  /* 0x0000000c0a0872a5 */ /* 0x000fe2000f8e0008 */
[----:B0-----:R-:W-:Y:S01]  /*19c10*/  R2UR UR12, R3 ;  /* 0x00000000030c72ca */ /* 0x001fe200000e0000 */
[----:B------:R-:W-:Y:S01]  /*19c20*/  UIMAD UR10, UR10, UR13, UR4 ;  /* 0x0000000d0a0a72a4 */ /* 0x000fe2000f8e0204 */
[----:B------:R-:W-:Y:S01]  /*19c30*/  ULDC UR11, c[0x0][0x618] ;  /* 0x00018600000b7ab9 */ /* 0x000fe20000000800 */
[----:B------:R-:W-:Y:S02]  /*19c40*/  ULDC UR21, c[0x0][0x658] ;  /* 0x0001960000157ab9 */ /* 0x000fe40000000800 */
[----:B------:R-:W-:Y:S01]  /*19c50*/  UIADD3 UR9, UR9, UR10, URZ ;  /* 0x0000000a09097290 */ /* 0x000fe2000fffe03f */
[----:B------:R-:W-:Y:S01]  /*19c60*/  UMOV UR15, 0xffffffff ;  /* 0xffffffff000f7882 */ /* 0x000fe20000000000 */
[----:B------:R-:W-:Y:S01]  /*19c70*/  ULDC.64 UR4, c[0x0][0x640] ;  /* 0x0001900000047ab9 */ /* 0x000fe20000000a00 */
[----:B------:R-:W-:Y:S01]  /*19c80*/  USHF.L.U32 UR15, UR15, UR21, URZ ;  /* 0x000000150f0f7299 */ /* 0x000fe2000800063f */
[----:B------:R-:W-:Y:S01]  /*19c90*/  ISETP.NE.U32.AND P0, PT, RZ, UR4, PT ;  /* 0x00000004ff007c0c */ /* 0x000fe2000bf05070 */
[----:B------:R-:W-:-:S02]  /*19ca0*/  USHF.R.U64 UR16, UR8, UR11, UR9 ;  /* 0x0000000b08107299 */ /* 0x000fc40008001209 */
[----:B------:R-:W-:Y:S01]  /*19cb0*/  USHF.R.U32.HI UR8, URZ, UR11, UR9 ;  /* 0x0000000b3f087299 */ /* 0x000fe20008011609 */
[----:B--2---:R-:W-:Y:S01]  /*19cc0*/  R2UR UR14, R0 ;  /* 0x00000000000e72ca */ /* 0x004fe200000e0000 */
[----:B------:R-:W-:Y:S01]  /*19cd0*/  ULDC UR17, c[0x0][0x608] ;  /* 0x0001820000117ab9 */ /* 0x000fe20000000800 */
[----:B------:R-:W-:Y:S01]  /*19ce0*/  ULOP3.LUT UR41, URZ, UR15, URZ, 0x33, !UPT ;  /* 0x0000000f3f297292 */ /* 0x000fe2000f8e333f */
[----:B------:R-:W-:Y:S01]  /*19cf0*/  ISETP.NE.AND.EX P0, PT, RZ, UR5, PT, P0 ;  /* 0x00000005ff007c0c */ /* 0x000fe2000bf05300 */
[----:B------:R-:W-:Y:S02]  /*19d00*/  USHF.R.U64 UR15, UR16, UR17, UR8 ;  /* 0x00000011100f7299 */ /* 0x000fe40008001208 */
[----:B------:R-:W-:Y:S02]  /*19d10*/  USHF.R.U32.HI UR8, URZ, UR17, UR8 ;  /* 0x000000113f087299 */ /* 0x000fe40008011608 */
[----:B------:R-:W-:Y:S02]  /*19d20*/  UIADD3 UR12, -UR12, URZ, URZ ;  /* 0x0000003f0c0c7290 */ /* 0x000fe4000fffe13f */
[----:B------:R-:W-:Y:S01]  /*19d30*/  USHF.R.U64 UR17, UR15, UR21, UR8 ;  /* 0x000000150f117299 */ /* 0x000fe20008001208 */
[----:B------:R-:W-:Y:S01]  /*19d40*/  UMOV UR19, 0x1 ;  /* 0x0000000100137882 */ /* 0x000fe20000000000 */
[----:B------:R-:W-:Y:S01]  /*19d50*/  ULDC UR13, c[0x0][0x144] ;  /* 0x00005100000d7ab9 */ /* 0x000fe20000000800 */
[----:B------:R-:W-:Y:S01]  /*19d60*/  ULDC UR7, c[0x0][0x600] ;  /* 0x0001800000077ab9 */ /* 0x000fe20000000800 */
[----:B------:R-:W-:-:S02]  /*19d70*/  USHF.L.U32 UR24, UR19, UR21, URZ ;  /* 0x0000001513187299 */ /* 0x000fc4000800063f */
[----:B------:R-:W-:Y:S02]  /*19d80*/  USHF.R.U32.HI UR8, URZ, UR21, UR8 ;  /* 0x000000153f087299 */ /* 0x000fe40008011608 */
[----:B------:R-:W-:Y:S02]  /*19d90*/  UIMAD UR21, UR13, UR12, UR6 ;  /* 0x0000000c0d1572a4 */ /* 0x000fe4000f8e0206 */
[----:B------:R-:W-:Y:S02]  /*19da0*/  UIADD3 UR20, UR7, -0x1, URZ ;  /* 0xffffffff07147890 */ /* 0x000fe4000fffe03f */
[----:B------:R-:W-:Y:S01]  /*19db0*/  UIADD3 UR19, -UR14, URZ, URZ ;  /* 0x0000003f0e137290 */ /* 0x000fe2000fffe13f */
        /* <DEDUP_REMOVED lines=17> */
.L_x_539:
[----:B------:R-:W-:Y:S01]  /*19ed0*/  UISETP.NE.AND UP0, UPT, UR45, URZ, UPT ;  /* 0x0000003f2d00728c */ /* 0x000fe2000bf05270 */
[----:B------:R-:W-:Y:S01]  /*19ee0*/  IMAD.MOV.U32 R0, RZ, RZ, 0x1 ;  /* 0x00000001ff007424 */ /* 0x000fe200078e00ff */
[----:B------:R-:W-:Y:S02]  /*19ef0*/  USHF.R.U64 UR4, UR6, UR22, UR8 ;  /* 0x0000001606047299 */ /* 0x000fe40008001208 */
[----:B------:R-:W-:Y:S02]  /*19f00*/  ULOP3.LUT UR41, UR15, UR41, URZ, 0xc0, !UPT ;  /* 0x000000290f297292 */ /* 0x000fe4000f8ec03f */
[----:B------:R-:W-:Y:S02]  /*19f10*/  UIADD3 UR5, -UR4, URZ, URZ ;  /* 0x0000003f04057290 */ /* 0x000fe4000fffe13f */
[----:B------:R-:W-:Y:S02]  /*19f20*/  UIMAD UR41, UR24, UR4, UR41 ;  /* 0x00000004182972a4 */ /* 0x000fe4000f8e0229 */
[----:B------:R-:W-:-:S02]  /*19f30*/  ULOP3.LUT UR16, UR16, UR20, URZ, 0xc0, !UPT ;  /* 0x0000001410107292 */ /* 0x000fc4000f8ec03f */
[----:B------:R-:W-:Y:S02]  /*19f40*/  @UP0 UIMAD UR21, UR25, UR19, UR18 ;  /* 0x00000013191502a4 */ /* 0x000fe4000f8e0212 */
[----:B------:R-:W-:-:S03]  /*19f50*/  UIMAD UR4, UR5, UR23, UR17 ;  /* 0x00000017050472a4 */ /* 0x000fc6000f8e0211 */
[----:B------:R-:W-:Y:S01]  /*19f60*/  ULDC UR5, c[0x0][0x610] ;  /* 0x0001840000057ab9 */ /* 0x000fe20000000800 */
[----:B------:R-:W-:Y:S02]  /*19f70*/  UIMAD UR4, UR4, UR7, UR16 ;  /* 0x00000007040472a4 */ /* 0x000fe4000f8e0210 */
[----:B------:R-:W-:-:S04]  /*19f80*/  UIMAD UR41, UR41, UR5, UR21 ;  /* 0x00000005292972a4 */ /* 0x000fc8000f8e0215 */
[----:B------:R-:W-:Y:S02]  /*19f90*/  USEL UR42, UR4, UR41, !UP0 ;  /* 0x00000029042a7287 */ /* 0x000fe4000c000000 */
[----:B------:R-:W-:-:S12]  /*19fa0*/  USEL UR41, UR41, UR4, !UP0 ;  /* 0x0000000429297287 */ /* 0x000fd8000c000000 */
.L_x_537:
[----:B------:R-:W-:-:S13]  /*19fb0*/  LOP3.LUT P0, RZ, R0, 0xff, RZ, 0xc0, !PT ;  /* 0x000000ff00ff7812 */ /* 0x000fda000780c0ff */
[----:B------:R-:W-:Y:S05]  /*19fc0*/  @P0 BRA `(.L_x_540) ;  /* 0xfffffe7000680947 */ /* 0x000fea000383ffff */
[----:B------:R-:W-:Y:S05]  /*19fd0*/  EXIT ;  /* 0x000000000000794d */ /* 0x000fea0003800000 */
.L_x_3:
[----:B------:R-:W2:Y:S01]  /*19fe0*/  LDL R5, [R1+0x204] ;  /* 0x0002040001057983 */ /* 0x000ea20000100800 */
[----:B------:R-:W-:-:S03]  /*19ff0*/  ULDC.64 UR8, c[0x0][0x650] ;  /* 0x0001940000087ab9 */ /* 0x000fc60000000a00 */
[----:B------:R-:W3:Y:S01]  /*1a000*/  LDL R4, [R1+0x200] ;  /* 0x0002000001047983 */ /* 0x000ee20000100800 */
[----:B------:R-:W-:Y:S01]  /*1a010*/  PRMT R0, RZ, 0x7610, R0 ;  /* 0x00007610ff007816 */ /* 0x000fe20000000000 */
[----:B------:R-:W-:Y:S01]  /*1a020*/  IMAD.MOV.U32 R3, RZ, RZ, -0x1 ;  /* 0xffffffffff037424 */ /* 0x000fe200078e00ff */
[----:B------:R-:W-:Y:S01]  /*1a030*/  MOV R2, 0xffffffff ;  /* 0xffffffff00027802 */ /* 0x000fe20000000f00 */
[----:B------:R-:W-:Y:S01]  /*1a040*/  IMAD.MOV.U32 R9, RZ, RZ, -0x1 ;  /* 0xffffffffff097424 */ /* 0x000fe200078e00ff */
[----:B--2---:R-:W-:-:S04]  /*1a050*/  ISETP.GE.U32.AND P0, PT, R5, UR8, PT ;  /* 0x0000000805007c0c */ /* 0x004fc8000bf06070 */
[----:B---3--:R-:W-:-:S13]  /*1a060*/  ISETP.GE.U32.AND.EX P0, PT, R4, UR9, PT, P0 ;  /* 0x0000000904007c0c */ /* 0x008fda000bf06100 */
[----:B------:R-:W-:Y:S05]  /*1a070*/  @P0 BRA `(.L_x_541) ;  /* 0x00000004008c0947 */ /* 0x000fea0003800000 */
[----:B------:R-:W-:Y:S01]  /*1a080*/  I2FP.F32.U32 R0, UR4 ;  /* 0x0000000400007c45 */ /* 0x000fe20008201000 */
[----:B0-----:R-:W-:Y:S01]  /*1a090*/  ULDC.64 UR16, c[0x0][0x628] ;  /* 0x00018a0000107ab9 */ /* 0x001fe20000000a00 */
        /* <DEDUP_REMOVED lines=24> */
.L_x_542:
        /* <DEDUP_REMOVED lines=24> */
[----:B------:R-:W-:Y:S01]  /*1a3a0*/  UMOV UR19, 0x1 ;  /* 0x0000000100137882 */ /* 0x000fe20000000000 */
[----:B------:R-:W-:Y:S01]  /*1a3b0*/  ULDC UR20, c[0x0][0x608] ;  /* 0x0001820000147ab9 */ /* 0x000fe20000000800 */
[----:B------:R-:W-:Y:S01]  /*1a3c0*/  USHF.L.U32 UR26, UR19, UR23, URZ ;  /* 0x00000017131a7299 */ /* 0x000fe2000800063f */
[----:B------:R-:W-:Y:S01]  /*1a3d0*/  ISETP.NE.AND.EX P0, PT, RZ, UR9, PT, P0 ;  /* 0x00000009ff007c0c */ /* 0x000fe2000bf05300 */
[----:B------:R-:W-:Y:S02]  /*1a3e0*/  USHF.R.U64 UR19, UR18, UR20, UR11 ;  /* 0x0000001412137299 */ /* 0x000fe4000800120b */
[----:B------:R-:W-:Y:S02]  /*1a3f0*/  USHF.R.U32.HI UR11, URZ, UR20, UR11 ;  /* 0x000000143f0b7299 */ /* 0x000fe4000801160b */
[----:B------:R-:W-:-:S02]  /*1a400*/  UIADD3 UR15, -UR15, URZ, URZ ;  /* 0x0000003f0f0f7290 */ /* 0x000fc4000fffe13f */
[----:B------:R-:W-:Y:S01]  /*1a410*/  USHF.R.U64 UR20, UR19, UR23, UR11 ;  /* 0x0000001713147299 */ /* 0x000fe2000800120b */
[----:B------:R-:W-:Y:S01]  /*1a420*/  ULDC UR16, c[0x0][0x144] ;  /* 0x0000510000107ab9 */ /* 0x000fe20000000800 */
[----:B------:R-:W-:Y:S01]  /*1a430*/  ULDC UR6, c[0x0][0x600] ;  /* 0x0001800000067ab9 */ /* 0x000fe20000000800 */
[----:B------:R-:W-:Y:S02]  /*1a440*/  USHF.R.U32.HI UR11, URZ, UR23, UR11 ;  /* 0x000000173f0b7299 */ /* 0x000fe4000801160b */
[----:B------:R-:W-:Y:S02]  /*1a450*/  UIMAD UR23, UR16, UR15, UR4 ;  /* 0x0000000f101772a4 */ /* 0x000fe4000f8e0204 */
[----:B------:R-:W-:Y:S02]  /*1a460*/  UIADD3 UR22, UR6, -0x1, URZ ;  /* 0xffffffff06167890 */ /* 0x000fe4000fffe03f */
[----:B------:R-:W-:Y:S02]  /*1a470*/  ULOP3.LUT UR27, URZ, UR13, URZ, 0x33, !UPT ;  /* 0x0000000d3f1b7292 */ /* 0x000fe4000f8e333f */
        /* <DEDUP_REMOVED lines=18> */
.L_x_543:
[----:B------:R-:W-:Y:S01]  /*1a5a0*/  UISETP.NE.AND UP0, UPT, UR45, URZ, UPT ;  /* 0x0000003f2d00728c */ /* 0x000fe2000bf05270 */
[----:B------:R-:W-:Y:S01]  /*1a5b0*/  IMAD.MOV.U32 R0, RZ, RZ, 0x1 ;  /* 0x00000001ff007424 */ /* 0x000fe200078e00ff */
[----:B------:R-:W-:Y:S01]  /*1a5c0*/  USHF.R.U64 UR8, UR4, UR24, UR11 ;  /* 0x0000001804087299 */ /* 0x000fe2000800120b */
[----:B------:R-:W-:Y:S01]  /*1a5d0*/  IMAD.U32 R9, RZ, RZ, UR5 ;  /* 0x00000005ff097e24 */ /* 0x000fe2000f8e00ff */
[----:B------:R-:W-:Y:S02]  /*1a5e0*/  ULOP3.LUT UR4, UR19, UR27, URZ, 0xc0, !UPT ;  /* 0x0000001b13047292 */ /* 0x000fe4000f8ec03f */
[----:B------:R-:W-:Y:S02]  /*1a5f0*/  ULOP3.LUT UR18, UR18, UR22, URZ, 0xc0, !UPT ;  /* 0x0000001612127292 */ /* 0x000fe4000f8ec03f */
[----:B------:R-:W-:-:S03]  /*1a600*/  UIMAD UR4, UR26, UR8, UR4 ;  /* 0x000000081a0472a4 */ /* 0x000fc6000f8e0204 */
[----:B------:R-:W-:Y:S02]  /*1a610*/  @UP0 UIMAD UR23, UR28, UR21, UR7 ;  /* 0x000000151c1702a4 */ /* 0x000fe4000f8e0207 */
[----:B------:R-:W-:-:S03]  /*1a620*/  UIADD3 UR7, -UR8, URZ, URZ ;  /* 0x0000003f08077290 */ /* 0x000fc6000fffe13f */
[----:B------:R-:W-:Y:S01]  /*1a630*/  ULDC UR8, c[0x0][0x610] ;  /* 0x0001840000087ab9 */ /* 0x000fe20000000800 */
[----:B------:R-:W-:Y:S02]  /*1a640*/  UIMAD UR7, UR7, UR25, UR20 ;  /* 0x00000019070772a4 */ /* 0x000fe4000f8e0214 */
[----:B------:R-:W-:Y:S02]  /*1a650*/  UIMAD UR4, UR4, UR8, UR23 ;  /* 0x00000008040472a4 */ /* 0x000fe4000f8e0217 */
[----:B------:R-:W-:-:S04]  /*1a660*/  UIMAD UR7, UR7, UR6, UR18 ;  /* 0x00000006070772a4 */ /* 0x000fc8000f8e0212 */
[----:B------:R-:W-:Y:S02]  /*1a670*/  USEL UR6, UR7, UR4, !UP0 ;  /* 0x0000000407067287 */ /* 0x000fe4000c000000 */
[----:B------:R-:W-:-:S04]  /*1a680*/  USEL UR4, UR4, UR7, !UP0 ;  /* 0x0000000704047287 */ /* 0x000fc8000c000000 */
[----:B------:R-:W-:Y:S02]  /*1a690*/  MOV R2, UR6 ;  /* 0x0000000600027c02 */ /* 0x000fe40008000f00 */
[----:B------:R-:W-:-:S07]  /*1a6a0*/  IMAD.U32 R3, RZ, RZ, UR4 ;  /* 0x00000004ff037e24 */ /* 0x000fce000f8e00ff */
.L_x_541:
[----:B------:R-:W-:-:S08]  /*1a6b0*/  NOP ;  /* 0x0000000000007918 */ /* 0x000fd00000000000 */
[----:B0-----:R-:W0:-:S00]  /*1a6c0*/  USETMAXREG.DEALLOC.CTAPOOL 0x18 ;  /* 0x00000018000079c8 */ /* 0x001e0000080e0500 */
[----:B------:R-:W-:-:S13]  /*1a6d0*/  ISETP.NE.AND P0, PT, RZ, UR10, PT ;  /* 0x0000000aff007c0c */ /* 0x000fda000bf05270 */
[----:B------:R-:W-:Y:S05]  /*1a6e0*/  @P0 EXIT ;  /* 0x000000000000094d */ /* 0x000fea0003800000 */
[----:B0-----:R-:W-:Y:S01]  /*1a6f0*/  LOP3.LUT P0, RZ, R0, 0xff, RZ, 0xc0, !PT ;  /* 0x000000ff00ff7812 */ /* 0x001fe2000780c0ff */
[----:B------:R-:W-:Y:S02]  /*1a700*/  IMAD.MOV.U32 R0, RZ, RZ, 0x1 ;  /* 0x00000001ff007424 */ /* 0x000fe400078e00ff */
[----:B------:R-:W-:-:S10]  /*1a710*/  IMAD.MOV.U32 R6, RZ, RZ, RZ ;  /* 0x000000ffff067224 */ /* 0x000fd400078e00ff */
[----:B------:R-:W-:Y:S05]  /*1a720*/  @!P0 BRA `(.L_x_544) ;  /* 0x0000000c00648947 */ /* 0x000fea0003800000 */
[----:B------:R-:W0:Y:S01]  /*1a730*/  S2R R4, SR_TID.X ;  /* 0x0000000000047919 */ /* 0x000e220000002100 */
[----:B------:R-:W-:Y:S01]  /*1a740*/  ULDC UR4, c[0x0][0x28c] ;  /* 0x0000a30000047ab9 */ /* 0x000fe20000000800 */
[----:B------:R-:W-:Y:S01]  /*1a750*/  ULDC UR6, c[0x0][0x658] ;  /* 0x0001960000067ab9 */ /* 0x000fe20000000800 */
[----:B------:R-:W-:Y:S01]  /*1a760*/  UIADD3 UR10, UR4, 0x3f, URZ ;  /* 0x0000003f040a7890 */ /* 0x000fe2000fffe03f */
[----:B------:R-:W-:Y:S01]  /*1a770*/  BSSY B0, `(.L_x_544) ;  /* 0x00000d4000007945 */ /* 0x000fe20003800000 */
[----:B------:R-:W-:Y:S01]  /*1a780*/  UMOV UR7, 0xffffffff ;  /* 0xffffffff00077882 */ /* 0x000fe20000000000 */
[----:B------:R-:W-:Y:S01]  /*1a790*/  ULDC UR5, c[0x0][0x600] ;  /* 0x0001800000057ab9 */ /* 0x000fe20000000800 */
[----:B------:R-:W-:Y:S01]  /*1a7a0*/  UMOV UR9, 0x1 ;  /* 0x0000000100097882 */ /* 0x000fe20000000000 */
[----:B------:R-:W-:Y:S01]  /*1a7b0*/  USHF.L.U32 UR7, UR7, UR6, URZ ;  /* 0x0000000607077299 */ /* 0x000fe2000800063f */
[----:B------:R-:W-:Y:S01]  /*1a7c0*/  MOV R8, 0x1 ;  /* 0x0000000100087802 */ /* 0x000fe20000000f00 */
[----:B------:R-:W-:Y:S01]  /*1a7d0*/  UIADD3 UR4, UR5, -0x1, URZ ;  /* 0xffffffff05047890 */ /* 0x000fe2000fffe03f */
[----:B------:R-:W-:Y:S01]  /*1a7e0*/  IMAD.MOV.U32 R0, RZ, RZ, 0x1 ;  /* 0x00000001ff007424 */ /* 0x000fe200078e00ff */
[----:B------:R-:W-:Y:S01]  /*1a7f0*/  USHF.R.S32.HI UR11, URZ, 0x1f, UR10 ;  /* 0x0000001f3f0b7899 */ /* 0x000fe2000801140a */
[----:B------:R-:W-:Y:S01]  /*1a800*/  IMAD.MOV.U32 R6, RZ, RZ, RZ ;  /* 0x000000ffff067224 */ /* 0x000fe200078e00ff */
[----:B------:R-:W-:Y:S01]  /*1a810*/  ULDC UR8, c[0x0][0xc] ;  /* 0x0000030000087ab9 */ /* 0x000fe20000000800 */
[----:B------:R-:W-:-:S02]  /*1a820*/  USHF.L.U32 UR5, UR9, UR6, URZ ;  /* 0x0000000609057299 */ /* 0x000fc4000800063f */
[----:B------:R-:W-:Y:S01]  /*1a830*/  ULEA.HI UR11, UR11, UR10, URZ, 0x6 ;  /* 0x0000000a0b0b7291 */ /* 0x000fe2000f8f303f */
[----:B------:R-:W-:Y:S01]  /*1a840*/  ULDC UR9, c[0x0][0x10] ;  /* 0x0000040000097ab9 */ /* 0x000fe20000000800 */
[----:B------:R-:W-:Y:S02]  /*1a850*/  ULOP3.LUT UR6, URZ, UR7, URZ, 0x33, !UPT ;  /* 0x000000073f067292 */ /* 0x000fe4000f8e333f */
[----:B------:R-:W-:Y:S01]  /*1a860*/  UIMAD.WIDE.U32 UR8, UR8, UR9, URZ ;  /* 0x00000009080872a5 */ /* 0x000fe2000f8e003f */
[----:B------:R-:W-:Y:S01]  /*1a870*/  ULDC UR7, c[0x0][0x14] ;  /* 0x0000050000077ab9 */ /* 0x000fe20000000800 */
[----:B------:R-:W-:Y:S02]  /*1a880*/  USHF.R.S32.HI UR18, URZ, 0x6, UR11 ;  /* 0x000000063f127899 */ /* 0x000fe4000801140b */
[----:B------:R-:W-:Y:S02]  /*1a890*/  UIMAD.WIDE.U32 UR20, UR8, UR7, URZ ;  /* 0x00000007081472a5 */ /* 0x000fe4000f8e003f */
[----:B------:R-:W-:-:S02]  /*1a8a0*/  UIMAD UR13, UR9, UR7, URZ ;  /* 0x00000007090d72a4 */ /* 0x000fc4000f8e023f */
[----:B------:R-:W-:Y:S01]  /*1a8b0*/  ULOP3.LUT UR24, UR40, 0x2, URZ, 0xfc, !UPT ;  /* 0x0000000228187892 */ /* 0x000fe2000f8efc3f */
[C---:B0-----:R-:W-:Y:S01]  /*1a8c0*/  LOP3.LUT P2, RZ, R4.reuse, 0x7f, RZ, 0xc0, !PT ;  /* 0x0000007f04ff7812 */ /* 0x041fe2000784c0ff */
[----:B------:R-:W-:Y:S01]  /*1a8d0*/  UIADD3 UR13, UR21, UR13, URZ ;  /* 0x0000000d150d7290 */ /* 0x000fe2000fffe03f */
[----:B------:R-:W-:Y:S01]  /*1a8e0*/  LOP3.LUT P0, RZ, R4, 0x1f, RZ, 0xc0, !PT ;  /* 0x0000001f04ff7812 */ /* 0x000fe2000780c0ff */
[----:B------:R-:W-:Y:S01]  /*1a8f0*/  UIADD3 UR25, UR18, 0x1, URZ ;  /* 0x0000000112197890 */ /* 0x000fe2000fffe03f */
[----:B------:R-:W-:Y:S02]  /*1a900*/  ULDC.64 UR22, c[0x0][0x198] ;  /* 0x0000660000167ab9 */ /* 0x000fe40000000a00 */
[----:B------:R-:W-:-:S13]  /*1a910*/  PLOP3.LUT P0, PT, P0, P2, PT, 0x8a, 0x0 ;  /* 0x000000000000781c */ /* 0x000fda0000705172 */
.L_x_556:
[----:B------:R-:W-:-:S03]  /*1a920*/  UMOV UR7, 0xffffffff ;  /* 0xffffffff00077882 */ /* 0x000fc60000000000 */
[----:B------:R-:W-:Y:S05]  /*1a930*/  BRA.DIV UR7, `(.L_x_545) ;  /* 0x00000012073c7947 */ /* 0x000fea000b800000 */
[----:B------:R-:W-:-:S13]  /*1a940*/  ELECT P6, URZ, PT ;  /* 0x00000000003f782f */ /* 0x000fda00038c0000 */
.L_x_570:
[----:B------:R-:W0:Y:S01]  /*1a950*/  LDC R4, c[0x0][0x28c] ;  /* 0x0000a300ff047b82 */ /* 0x000e220000000800 */
[----:B------:R-:W-:Y:S01]  /*1a960*/  BSSY B1, `(.L_x_546) ;  /* 0x0000035000017945 */ /* 0x000fe20003800000 */
[----:B0-----:R-:W-:-:S13]  /*1a970*/  ISETP.LT.OR P6, PT, R4, 0x1, !P6 ;  /* 0x000000010400780c */ /* 0x001fda00077c1670 */
[----:B------:R-:W-:Y:S05]  /*1a980*/  @P6 BRA `(.L_x_547) ;  /* 0x0000000000c86947 */ /* 0x000fea0003800000 */
[----:B------:R-:W-:Y:S01]  /*1a990*/  SHF.L.U32 R11, R3, 0x8, RZ ;  /* 0x00000008030b7819 */ /* 0x000fe200000006ff */
[----:B------:R-:W-:Y:S01]  /*1a9a0*/  IMAD.SHL.U32 R2, R2, 0x100, RZ ;  /* 0x0000010002027824 */ /* 0x000fe200078e00ff */
[----:B------:R-:W-:Y:S01]  /*1a9b0*/  MOV R4, R6 ;  /* 0x0000000600047202 */ /* 0x000fe20000000f00 */
[----:B------:R-:W-:Y:S02]  /*1a9c0*/  IMAD.MOV.U32 R12, RZ, RZ, RZ ;  /* 0x000000ffff0c7224 */ /* 0x000fe400078e00ff */
[----:B------:R-:W-:Y:S02]  /*1a9d0*/  IMAD.U32 R14, RZ, RZ, UR25 ;  /* 0x00000019ff0e7e24 */ /* 0x000fe4000f8e00ff */
[----:B------:R-:W-:-:S07]  /*1a9e0*/  IMAD.MOV.U32 R3, RZ, RZ, R0 ;  /* 0x000000ffff037224 */ /* 0x000fce00078e0000 */
.L_x_551:
[----:B------:R-:W0:Y:S01]  /*1a9f0*/  S2R R10, SR_CgaCtaId ;  /* 0x00000000000a7919 */ /* 0x000e220000008800 */
[----:B------:R-:W-:Y:S01]  /*1aa00*/  MOV R5, 0x400 ;  /* 0x0000040000057802 */ /* 0x000fe20000000f00 */
[----:B------:R-:W1:Y:S03]  /*1aa10*/  @!P2 LDC R7, c[0x0][0x500] ;  /* 0x00014000ff07ab82 */ /* 0x000e660000000800 */
[----:B0-----:R-:W-:Y:S02]  /*1aa20*/  LEA R13, R10, R5, 0x18 ;  /* 0x000000050a0d7211 */ /* 0x001fe400078ec0ff */
[----:B------:R-:W-:-:S03]  /*1aa30*/  SHF.L.U32 R5, R3, 0x1f, RZ ;  /* 0x0000001f03057819 */ /* 0x000fc600000006ff */
[----:B------:R-:W-:-:S04]  /*1aa40*/  IMAD R10, R4, 0x8, R13 ;  /* 0x00000008040a7824 */ /* 0x000fc800078e020d */
[----:B------:R-:W0:Y:S02]  /*1aa50*/  SYNCS.PHASECHK.TRANS64.TRYWAIT P1, [R10+URZ+0x38], R5 ;  /* 0x000038050a0075a7 */ /* 0x000e24000802017f */
[----:B01----:R-:W-:Y:S05]  /*1aa60*/  @!P1 BRA `(.L_x_548) ;  /* 0x0000001000109947 */ /* 0x003fea0003800000 */
.L_x_571:
[----:B------:R-:W-:Y:S01]  /*1aa70*/  UPRMT UR7, UR24, 0x9910, URZ ;  /* 0x0000991018077896 */ /* 0x000fe2000800003f */
[----:B------:R1:W-:Y:S03]  /*1aa80*/  @!P2 SYNCS.ARRIVE.TRANS64 RZ, [R10+URZ], R7 ;  /* 0x000000070affa9a7 */ /* 0x0003e6000800003f */
[----:B------:R-:W-:-:S06]  /*1aa90*/  UISETP.NE.AND UP0, UPT, UR7, 0x2, UPT ;  /* 0x000000020700788c */ /* 0x000fcc000bf05270 */
[----:B------:R-:W-:-:S13]  /*1aaa0*/  PLOP3.LUT P1, PT, PT, PT, UP0, 0x80, 0x0 ;  /* 0x000000000000781c */ /* 0x000fda0003f2f008 */
[----:B-1----:R-:W-:Y:S05]  /*1aab0*/  @P1 BRA `(.L_x_549) ;  /* 0x0000000000041947 */ /* 0x002fea0003800000 */
[----:B------:R-:W-:Y:S01]  /*1aac0*/  BPT.TRAP 0x1 ;  /* 0x000000040000795c */ /* 0x000fe20000300000 */
.L_x_549:
[----:B------:R-:W-:Y:S05]  /*1aad0*/  @P0 BRA `(.L_x_550) ;  /* 0x0000000000040947 */ /* 0x000fea0003800000 */
[----:B------:R-:W-:Y:S01]  /*1aae0*/  BPT.TRAP 0x1 ;  /* 0x000000040000795c */ /* 0x000fe20000300000 */
.L_x_550:
[----:B------:R-:W-:Y:S01]  /*1aaf0*/  IMAD R13, R4, 0x8000, R13 ;  /* 0x00008000040d7824 */ /* 0x000fe200078e020d */
[----:B------:R-:W-:Y:S01]  /*1ab00*/  R2UR UR9, R10 ;  /* 0x000000000a0972ca */ /* 0x000fe200000e0000 */
[----:B------:R-:W-:Y:S01]  /*1ab10*/  UIADD3 UR14, UP0, UR22, 0xf0, URZ ;  /* 0x000000f0160e7890 */ /* 0x000fe2000ff1e03f */
[----:B------:R-:W-:Y:S01]  /*1ab20*/  R2UR UR11, R11 ;  /* 0x000000000b0b72ca */ /* 0x000fe200000e0000 */
[----:B------:R-:W-:Y:S01]  /*1ab30*/  UIADD3 UR26, UP1, UR22, 0x1f0, URZ ;  /* 0x000001f0161a7890 */ /* 0x000fe2000ff3e03f */
[----:B------:R-:W-:Y:S01]  /*1ab40*/  R2UR UR7, R13 ;  /* 0x000000000d0772ca */ /* 0x000fe200000e0000 */
[----:B------:R-:W-:Y:S01]  /*1ab50*/  UIADD3.X UR15, URZ, UR23, URZ, UP0, !UPT ;  /* 0x000000173f0f7290 */ /* 0x000fe200087fe43f */
[----:B------:R-:W-:Y:S01]  /*1ab60*/  R2UR UR10, R12 ;  /* 0x000000000c0a72ca */ /* 0x000fe200000e0000 */
[----:B------:R-:W-:Y:S01]  /*1ab70*/  VIADD R4, R4, 0x1 ;  /* 0x0000000104047836 */ /* 0x000fe20000000000 */
[----:B------:R-:W-:Y:S01]  /*1ab80*/  R2UR UR12, R9 ;  /* 0x00000000090c72ca */ /* 0x000fe200000e0000 */
[----:B------:R-:W-:Y:S01]  /*1ab90*/  UIADD3.X UR27, URZ, UR23, URZ, UP1, !UPT ;  /* 0x000000173f1b7290 */ /* 0x000fe20008ffe43f */
[----:B------:R-:W-:Y:S01]  /*1aba0*/  IADD3 R14, R14, -0x1, RZ ;  /* 0xffffffff0e0e7810 */ /* 0x000fe20007ffe0ff */
[----:B------:R-:W-:Y:S01]  /*1abb0*/  UMOV UR16, 0x0 ;  /* 0x0000000000107882 */ /* 0x000fe20000000000 */
[----:B------:R-:W-:Y:S01]  /*1abc0*/  R2UR UR19, R2 ;  /* 0x00000000021372ca */ /* 0x000fe200000e0000 */
[----:B------:R-:W-:Y:S01]  /*1abd0*/  UMOV UR17, 0x10000000 ;  /* 0x1000000000117882 */ /* 0x000fe20000000000 */
[----:B------:R-:W-:Y:S01]  /*1abe0*/  ISETP.GT.AND P3, PT, R14, 0x1, PT ;  /* 0x000000010e00780c */ /* 0x000fe20003f64270 */
[----:B------:R-:W-:Y:S01]  /*1abf0*/  VIADD R12, R12, 0x40 ;  /* 0x000000400c0c7836 */ /* 0x000fe20000000000 */
[----:B------:R-:W-:Y:S01]  /*1ac00*/  ISETP.NE.AND P1, PT, R4, 0x7, PT ;  /* 0x000000070400780c */ /* 0x000fe20003f25270 */
[----:B------:R-:W-:-:S02]  /*1ac10*/  UIADD3 UR8, UR7, 0x180, URZ ;  /* 0x0000018007087890 */ /* 0x000fc4000fffe03f */
[----:B------:R-:W-:Y:S01]  /*1ac20*/  UIADD3 UR7, UR7, 0x38180, URZ ;  /* 0x0003818007077890 */ /* 0x000fe2000fffe03f */
[----:B0-----:R-:W-:Y:S02]  /*1ac30*/  SEL R10, RZ, 0x1, P1 ;  /* 0x00000001ff0a7807 */ /* 0x001fe40000800000 */
[----:B------:R-:W-:Y:S02]  /*1ac40*/  SEL R4, R4, RZ, P1 ;  /* 0x000000ff04047207 */ /* 0x000fe40000800000 */
[----:B------:R-:W-:Y:S02]  /*1ac50*/  LOP3.LUT R3, R3, R10, RZ, 0x3c, !PT ;  /* 0x0000000a03037212 */ /* 0x000fe400078e3cff */
[----:B------:R0:W-:Y:S02]  /*1ac60*/  UTMALDG.3D [UR8], [UR14], desc[UR16] ;  /* 0x000010080e0075b4 */ /* 0x0001e40008011000 */
[----:B0-----:R-:W-:Y:S01]  /*1ac70*/  UMOV UR8, UR7 ;  /* 0x0000000700087c82 */ /* 0x001fe20008000000 */
[----:B------:R-:W-:-:S02]  /*1ac80*/  UMOV UR11, UR19 ;  /* 0x00000013000b7c82 */ /* 0x000fc40008000000 */
[----:B------:R0:W-:Y:S02]  /*1ac90*/  UTMALDG.3D [UR8], [UR26], desc[UR16] ;  /* 0x000010081a0075b4 */ /* 0x0001e40008011000 */
[----:B0-----:R-:W-:Y:S05]  /*1aca0*/  @P3 BRA `(.L_x_551) ;  /* 0xfffffffc00503947 */ /* 0x001fea000383ffff */
.L_x_547:
[----:B------:R-:W-:Y:S05]  /*1acb0*/  BSYNC B1 ;  /* 0x0000000000017941 */ /* 0x000fea0003800000 */
.L_x_546:
[----:B------:R-:W2:Y:S01]  /*1acc0*/  LDL.LU R15, [R1+0x200] ;  /* 0x00020000010f7983 */ /* 0x000ea20000300800 */
[----:B------:R-:W-:Y:S01]  /*1acd0*/  LOP3.LUT P3, RZ, R8, 0xff, RZ, 0xc0, !PT ;  /* 0x000000ff08ff7812 */ /* 0x000fe2000786c0ff */
[----:B------:R-:W-:Y:S01]  /*1ace0*/  VIADD R6, R6, UR18 ;  /* 0x0000001206067c36 */ /* 0x000fe20008000000 */
[----:B------:R-:W-:Y:S01]  /*1acf0*/  ULDC.64 UR8, c[0x0][0x650] ;  /* 0x0001940000087ab9 */ /* 0x000fe20000000a00 */
[----:B------:R-:W3:Y:S01]  /*1ad00*/  LDL.LU R13, [R1+0x204] ;  /* 0x00020400010d7983 */ /* 0x000ee20000300800 */
[----:B------:R-:W-:Y:S01]  /*1ad10*/  UISETP.GE.U32.AND UP0, UPT, UR18, 0x7, UPT ;  /* 0x000000071200788c */ /* 0x000fe2000bf06070 */
[C---:B------:R-:W-:Y:S01]  /*1ad20*/  IMAD.WIDE.U32 R2, R6.reuse, 0x24924925, RZ ;  /* 0x2492492506027825 */ /* 0x040fe200078e00ff */
[C---:B------:R-:W-:Y:S01]  /*1ad30*/  ISETP.GT.U32.AND P1, PT, R6.reuse, 0x6, PT ;  /* 0x000000060600780c */ /* 0x040fe20003f24070 */
[----:B------:R-:W-:Y:S01]  /*1ad40*/  BSSY B1, `(.L_x_552) ;  /* 0x0000074000017945 */ /* 0x000fe20003800000 */
[----:B------:R-:W-:Y:S01]  /*1ad50*/  PRMT R8, RZ, 0x7610, R8 ;  /* 0x00007610ff087816 */ /* 0x000fe20000000008 */
[----:B------:R-:W-:-:S02]  /*1ad60*/  IMAD.IADD R2, R6, 0x1, -R3 ;  /* 0x0000000106027824 */ /* 0x000fc400078e0a03 */
[----:B------:R-:W-:Y:S02]  /*1ad70*/  IMAD.MOV.U32 R9, RZ, RZ, -0x1 ;  /* 0xffffffffff097424 */ /* 0x000fe400078e00ff */
[----:B------:R-:W0:Y:S01]  /*1ad80*/  @P3 S2R R4, SR_CgaCtaId ;  /* 0x0000000000043919 */ /* 0x000e220000008800 */
[----:B------:R-:W-:Y:S02]  /*1ad90*/  LEA.HI R2, R2, R3, RZ, 0x1f ;  /* 0x0000000302027211 */ /* 0x000fe400078ff8ff */
[----:B------:R-:W-:-:S04]  /*1ada0*/  @P3 MOV R3, 0x400 ;  /* 0x0000040000033802 */ /* 0x000fc80000000f00 */
[----:B0-----:R-:W-:Y:S02]  /*1adb0*/  @P3 LEA R3, R4, R3, 0x18 ;  /* 0x0000000304033211 */ /* 0x001fe400078ec0ff */
[----:B------:R-:W-:Y:S02]  /*1adc0*/  MOV R4, UR18 ;  /* 0x0000001200047c02 */ /* 0x000fe40008000f00 */
[----:B------:R0:W-:Y:S01]  /*1add0*/  @P3 SYNCS.ARRIVE.TRANS64.A1T0 RZ, [R3+URZ+0x88], RZ ;  /* 0x000088ff03ff39a7 */ /* 0x0001e2000810003f */
[----:B------:R-:W-:Y:S02]  /*1ade0*/  PLOP3.LUT P3, PT, PT, PT, UP0, 0x80, 0x0 ;  /* 0x000000000000781c */ /* 0x000fe40003f6f008 */
[----:B------:R-:W-:Y:S02]  /*1adf0*/  ISETP.LT.U32.AND P1, PT, R4, 0x7, P1 ;  /* 0x000000070400780c */ /* 0x000fe40000f21070 */
[----:B------:R-:W-:Y:S02]  /*1ae00*/  PRMT R4, RZ, 0x7610, R4 ;  /* 0x00007610ff047816 */ /* 0x000fe40000000004 */
[----:B0-----:R-:W-:-:S04]  /*1ae10*/  SEL R3, RZ, 0x1, !P1 ;  /* 0x00000001ff037807 */ /* 0x001fc80004800000 */
[----:B------:R-:W-:Y:S02]  /*1ae20*/  LOP3.LUT R0, R0, R3, RZ, 0x3c, !PT ;  /* 0x0000000300007212 */ /* 0x000fe400078e3cff */
[----:B------:R-:W-:Y:S01]  /*1ae30*/  SHF.R.U32.HI R3, RZ, 0x2, R2 ;  /* 0x00000002ff037819 */ /* 0x000fe20000011602 */
[----:B------:R-:W-:-:S03]  /*1ae40*/  IMAD.MOV.U32 R2, RZ, RZ, -0x1 ;  /* 0xffffffffff027424 */ /* 0x000fc600078e00ff */
[----:B------:R-:W-:Y:S01]  /*1ae50*/  @P3 LOP3.LUT R0, R0, 0x1, R3, 0x78, !PT ;  /* 0x0000000100003812 */ /* 0x000fe200078e7803 */
[----:B------:R-:W-:Y:S02]  /*1ae60*/  IMAD R6, R3, -0x7, R6 ;  /* 0xfffffff903067824 */ /* 0x000fe400078e0206 */
[----:B------:R-:W-:Y:S01]  /*1ae70*/  IMAD.MOV.U32 R3, RZ, RZ, -0x1 ;  /* 0xffffffffff037424 */ /* 0x000fe200078e00ff */
[----:B---3--:R-:W-:-:S04]  /*1ae80*/  IADD3 R13, P1, R13, UR20, RZ ;  /* 0x000000140d0d7c10 */ /* 0x008fc8000ff3e0ff */
[----:B--2---:R-:W-:Y:S01]  /*1ae90*/  IADD3.X R15, R15, UR13, RZ, P1, !PT ;  /* 0x0000000d0f0f7c10 */ /* 0x004fe20008ffe4ff */
[----:B------:R0:W-:Y:S01]  /*1aea0*/  STL [R1+0x204], R13 ;  /* 0x0002040d01007387 */ /* 0x0001e20000100800 */
[----:B------:R-:W-:-:S03]  /*1aeb0*/  ISETP.GE.U32.AND P1, PT, R13, UR8, PT ;  /* 0x000000080d007c0c */ /* 0x000fc6000bf26070 */
[----:B------:R0:W-:Y:S01]  /*1aec0*/  STL [R1+0x200], R15 ;  /* 0x0002000f01007387 */ /* 0x0001e20000100800 */
[----:B------:R-:W-:-:S13]  /*1aed0*/  ISETP.GE.U32.AND.EX P1, PT, R15, UR9, PT, P1 ;  /* 0x000000090f007c0c */ /* 0x000fda000bf26110 */
[----:B0-----:R-:W-:Y:S05]  /*1aee0*/  @P1 BRA `(.L_x_553) ;  /* 0x0000000400641947 */ /* 0x001fea0003800000 */
[----:B------:R-:W0:Y:S01]  /*1aef0*/  S2R R7, SR_CTAID.X ;  /* 0x0000000000077919 */ /* 0x000e220000002500 */
[----:B------:R-:W-:Y:S01]  /*1af00*/  ULDC UR7, c[0x0][0x150] ;  /* 0x0000540000077ab9 */ /* 0x000fe20000000800 */
[----:B------:R-:W1:Y:S01]  /*1af10*/  LDC R4, c[0x0][0x144] ;  /* 0x00005100ff047b82 */ /* 0x000e620000000800 */
[----:B------:R-:W-:Y:S01]  /*1af20*/  UISETP.NE.AND UP0, UPT, UR45, URZ, UPT ;  /* 0x0000003f2d00728c */ /* 0x000fe2000bf05270 */
[----:B------:R-:W2:Y:S01]  /*1af30*/  S2R R5, SR_CTAID.Y ;  /* 0x0000000000057919 */ /* 0x000ea20000002600 */
[----:B------:R-:W-:Y:S01]  /*1af40*/  ULDC.64 UR8, c[0x0][0x628] ;  /* 0x00018a0000087ab9 */ /* 0x000fe20000000a00 */
[----:B------:R-:W-:-:S03]  /*1af50*/  ULDC UR10, c[0x0][0x630] ;  /* 0x00018c00000a7ab9 */ /* 0x000fc60000000800 */
[----:B------:R-:W-:Y:S01]  /*1af60*/  PLOP3.LUT P1, PT, PT, PT, UP0, 0x80, 0x0 ;  /* 0x000000000000781c */ /* 0x000fe20003f2f008 */
[----:B------:R-:W3:Y:S01]  /*1af70*/  LDC R10, c[0x0][0x148] ;  /* 0x00005200ff0a7b82 */ /* 0x000ee20000000800 */
[----:B0-----:R-:W-:Y:S02]  /*1af80*/  I2FP.F32.U32 R2, R7 ;  /* 0x0000000700027245 */ /* 0x001fe40000201000 */
[----:B--2---:R-:W-:-:S03]  /*1af90*/  I2FP.F32.U32 R3, R5 ;  /* 0x0000000500037245 */ /* 0x004fc60000201000 */
[----:B------:R-:W-:Y:S01]  /*1afa0*/  FMUL R2, R2, UR7 ;  /* 0x0000000702027c20 */ /* 0x000fe20008400000 */
[----:B------:R-:W-:Y:S02]  /*1afb0*/  ULDC UR7, c[0x0][0x154] ;  /* 0x0000550000077ab9 */ /* 0x000fe40000000800 */
[----:B------:R-:W-:-:S03]  /*1afc0*/  FMUL R9, R3, UR7 ;  /* 0x0000000703097c20 */ /* 0x000fc60008400000 */
[----:B------:R-:W0:Y:S08]  /*1afd0*/  F2I.U32.TRUNC.NTZ R2, R2 ;  /* 0x0000000200027305 */ /* 0x000e30000020f000 */
[----:B------:R-:W2:Y:S01]  /*1afe0*/  F2I.U32.TRUNC.NTZ R9, R9 ;  /* 0x0000000900097305 */ /* 0x000ea2000020f000 */
[----:B0-----:R-:W-:Y:S01]  /*1aff0*/  IADD3 R3, -R2, RZ, RZ ;  /* 0x000000ff02037210 */ /* 0x001fe20007ffe1ff */
[----:B------:R-:W-:-:S04]  /*1b000*/  IMAD.MOV.U32 R2, RZ, RZ, R13 ;  /* 0x000000ffff027224 */ /* 0x000fc800078e000d */
[----:B-1----:R-:W-:Y:S02]  /*1b010*/  IMAD R7, R4, R3, R7 ;  /* 0x0000000304077224 */ /* 0x002fe400078e0207 */
[----:B--2---:R-:W-:-:S04]  /*1b020*/  IMAD.MOV R3, RZ, RZ, -R9 ;  /* 0x000000ffff037224 */ /* 0x004fc800078e0a09 */
[----:B---3--:R-:W-:Y:S01]  /*1b030*/  @P1 IMAD R7, R10, R3, R5 ;  /* 0x000000030a071224 */ /* 0x008fe200078e0205 */
[----:B------:R-:W-:Y:S01]  /*1b040*/  ISETP.NE.U32.AND P1, PT, RZ, UR8, PT ;  /* 0x00000008ff007c0c */ /* 0x000fe2000bf25070 */
[----:B------:R-:W-:-:S03]  /*1b050*/  IMAD.MOV.U32 R3, RZ, RZ, R15 ;  /* 0x000000ffff037224 */ /* 0x000fc600078e000f */
[----:B------:R-:W-:-:S13]  /*1b060*/  ISETP.NE.AND.EX P1, PT, RZ, UR9, PT, P1 ;  /* 0x00000009ff007c0c */ /* 0x000fda000bf25310 */
[----:B------:R-:W-:Y:S05]  /*1b070*/  @!P1 BRA `(.L_x_554) ;  /* 0x0000000000289947 */ /* 0x000fea0003800000 */
[----:B------:R-:W-:Y:S02]  /*1b080*/  ULDC UR7, c[0x0][0x634] ;  /* 0x00018d0000077ab9 */ /* 0x000fe40000000800 */
[----:B------:R-:W-:-:S04]  /*1b090*/  IADD3 R3, P1, R13, UR7, RZ ;  /* 0x000000070d037c10 */ /* 0x000fc8000ff3e0ff */
[----:B------:R-:W-:-:S05]  /*1b0a0*/  IADD3.X R9, RZ, R15, RZ, P1, !PT ;  /* 0x0000000fff097210 */ /* 0x000fca0000ffe4ff */
[----:B------:R-:W-:-:S04]  /*1b0b0*/  IMAD.WIDE.U32 R4, R9, UR8, RZ ;  /* 0x0000000809047c25 */ /* 0x000fc8000f8e00ff */
[----:B------:R-:W-:-:S04]  /*1b0c0*/  IMAD.WIDE.U32 R4, P1, R3, UR9, R4 ;  /* 0x0000000903047c25 */ /* 0x000fc8000f820004 */
[----:B------:R-:W-:-:S04]  /*1b0d0*/  IMAD.WIDE.U32 R2, R3, UR8, RZ ;  /* 0x0000000803027c25 */ /* 0x000fc8000f8e00ff */
[----:B------:R-:W-:Y:S01]  /*1b0e0*/  IMAD.MOV.U32 R2, RZ, RZ, R5 ;  /* 0x000000ffff027224 */ /* 0x000fe200078e0005 */
[----:B------:R-:W-:Y:S01]  /*1b0f0*/  IADD3 RZ, P3, R3, R4, RZ ;  /* 0x0000000403ff7210 */ /* 0x000fe20007f7e0ff */
[----:B------:R-:W-:-:S04]  /*1b100*/  IMAD.X R3, RZ, RZ, RZ, P1 ;  /* 0x000000ffff037224 */ /* 0x000fc800008e06ff */
[----:B------:R-:W-:-:S08]  /*1b110*/  IMAD.WIDE.U32.X R2, R9, UR9, R2, P3 ;  /* 0x0000000909027c25 */ /* 0x000fd000098e0402 */
.L_x_554:
[--C-:B------:R-:W-:Y:S01]  /*1b120*/  SHF.R.U64 R9, R2, UR10, R3.reuse ;  /* 0x0000000a02097c19 */ /* 0x100fe20008001203 */
[----:B------:R-:W-:Y:S01]  /*1b130*/  ULDC.64 UR8, c[0x0][0x620] ;  /* 0x0001880000087ab9 */ /* 0x000fe20000000a00 */
[----:B------:R-:W-:Y:S01]  /*1b140*/  SHF.R.U32.HI R2, RZ, UR10, R3 ;  /* 0x0000000aff027c19 */ /* 0x000fe20008011603 */
[----:B------:R-:W-:Y:S01]  /*1b150*/  IMAD.MOV.U32 R3, RZ, RZ, R15 ;  /* 0x000000ffff037224 */ /* 0x000fe200078e000f */
[----:B------:R-:W-:Y:S01]  /*1b160*/  IADD3 R11, P1, RZ, -R9, RZ ;  /* 0x80000009ff0b7210 */ /* 0x000fe20007f3e0ff */
[----:B------:R-:W-:-:S04]  /*1b170*/  ULDC UR7, c[0x0][0x618] ;  /* 0x0001860000077ab9 */ /* 0x000fc80000000800 */
[----:B------:R-:W-:-:S04]  /*1b180*/  IMAD.X R2, RZ, RZ, ~R2, P1 ;  /* 0x000000ffff027224 */ /* 0x000fc800008e0e02 */
[----:B------:R-:W-:-:S04]  /*1b190*/  IMAD R2, R2, UR8, RZ ;  /* 0x0000000802027c24 */ /* 0x000fc8000f8e02ff */
[----:B------:R-:W-:Y:S01]  /*1b1a0*/  IMAD R5, R11, UR9, R2 ;  /* 0x000000090b057c24 */ /* 0x000fe2000f8e0202 */
[----:B------:R-:W-:-:S05]  /*1b1b0*/  MOV R2, R13 ;  /* 0x0000000d00027202 */ /* 0x000fca0000000f00 */
[----:B------:R-:W-:Y:S01]  /*1b1c0*/  IMAD.WIDE.U32 R2, R11, UR8, R2 ;  /* 0x000000080b027c25 */ /* 0x000fe2000f8e0002 */
[----:B------:R-:W-:Y:S02]  /*1b1d0*/  ULDC.64 UR8, c[0x0][0x640] ;  /* 0x0001900000087ab9 */ /* 0x000fe40000000a00 */
[----:B------:R-:W-:Y:S01]  /*1b1e0*/  ISETP.NE.U32.AND P1, PT, RZ, UR8, PT ;  /* 0x00000008ff007c0c */ /* 0x000fe2000bf25070 */
[----:B------:R-:W-:-:S03]  /*1b1f0*/  IMAD.IADD R3, R3, 0x1, R5 ;  /* 0x0000000103037824 */ /* 0x000fc600078e0205 */
[----:B------:R-:W-:Y:S02]  /*1b200*/  ISETP.NE.AND.EX P1, PT, RZ, UR9, PT, P1 ;  /* 0x00000009ff007c0c */ /* 0x000fe4000bf25310 */
[--C-:B------:R-:W-:Y:S02]  /*1b210*/  SHF.R.U64 R10, R2, UR7, R3.reuse ;  /* 0x00000007020a7c19 */ /* 0x100fe40008001203 */
[----:B------:R-:W-:Y:S01]  /*1b220*/  SHF.R.U32.HI R3, RZ, UR7, R3 ;  /* 0x00000007ff037c19 */ /* 0x000fe20008011603 */
[----:B------:R-:W-:-:S03]  /*1b230*/  ULDC UR7, c[0x0][0x608] ;  /* 0x0001820000077ab9 */ /* 0x000fc60000000800 */
[--C-:B------:R-:W-:Y:S02]  /*1b240*/  SHF.R.U64 R12, R10, UR7, R3.reuse ;  /* 0x000000070a0c7c19 */ /* 0x100fe40008001203 */
[----:B------:R-:W-:Y:S01]  /*1b250*/  SHF.R.U32.HI R3, RZ, UR7, R3 ;  /* 0x00000007ff037c19 */ /* 0x000fe20008011603 */
[----:B------:R-:W-:-:S03]  /*1b260*/  ULDC UR7, c[0x0][0x658] ;  /* 0x0001960000077ab9 */ /* 0x000fc60000000800 */
[--C-:B------:R-:W-:Y:S02]  /*1b270*/  SHF.R.U64 R11, R12, UR7, R3.reuse ;  /* 0x000000070c0b7c19 */ /* 0x100fe40008001203 */
[----:B------:R-:W-:-:S03]  /*1b280*/  SHF.R.U32.HI R13, RZ, UR7, R3 ;  /* 0x00000007ff0d7c19 */ /* 0x000fc60008011603 */
[----:B------:R-:W-:Y:S01]  /*1b290*/  IMAD.MOV.U32 R2, RZ, RZ, R11 ;  /* 0x000000ffff027224 */ /* 0x000fe200078e000b */
[----:B------:R-:W-:Y:S01]  /*1b2a0*/  MOV R3, R13 ;  /* 0x0000000d00037202 */ /* 0x000fe20000000f00 */
[----:B------:R-:W-:Y:S06]  /*1b2b0*/  @!P1 BRA `(.L_x_555) ;  /* 0x0000000000289947 */ /* 0x000fec0003800000 */
[----:B------:R-:W-:Y:S02]  /*1b2c0*/  ULDC UR7, c[0x0][0x64c] ;  /* 0x0001930000077ab9 */ /* 0x000fe40000000800 */
[----:B------:R-:W-:-:S05]  /*1b2d0*/  IADD3 R3, P1, R11, UR7, RZ ;  /* 0x000000070b037c10 */ /* 0x000fca000ff3e0ff */
[----:B------:R-:W-:-:S04]  /*1b2e0*/  IMAD.X R13, RZ, RZ, R13, P1 ;  /* 0x000000ffff0d7224 */ /* 0x000fc800008e060d */
[----:B------:R-:W-:-:S04]  /*1b2f0*/  IMAD.WIDE.U32 R4, R13, UR8, RZ ;  /* 0x000000080d047c25 */ /* 0x000fc8000f8e00ff */
[----:B------:R-:W-:-:S04]  /*1b300*/  IMAD.WIDE.U32 R4, P1, R3, UR9, R4 ;  /* 0x0000000903047c25 */ /* 0x000fc8000f820004 */
[----:B------:R-:W-:-:S04]  /*1b310*/  IMAD.WIDE.U32 R2, R3, UR8, RZ ;  /* 0x0000000803027c25 */ /* 0x000fc8000f8e00ff */
[----:B------:R-:W-:Y:S01]  /*1b320*/  IMAD.MOV.U32 R2, RZ, RZ, R5 ;  /* 0x000000ffff027224 */ /* 0x000fe200078e0005 */
[----:B------:R-:W-:Y:S01]  /*1b330*/  IADD3 RZ, P3, R3, R4, RZ ;  /* 0x0000000403ff7210 */ /* 0x000fe20007f7e0ff */
[----:B------:R-:W-:-:S04]  /*1b340*/  IMAD.X R3, RZ, RZ, RZ, P1 ;  /* 0x000000ffff037224 */ /* 0x000fc800008e06ff */
[----:B------:R-:W-:-:S08]  /*1b350*/  IMAD.WIDE.U32.X R2, R13, UR9, R2, P3 ;  /* 0x000000090d027c25 */ /* 0x000fd000098e0402 */
.L_x_555:
[----:B------:R-:W-:Y:S01]  /*1b360*/  ULDC UR7, c[0x0][0x648] ;  /* 0x0001920000077ab9 */ /* 0x000fe20000000800 */
[----:B------:R-:W-:Y:S01]  /*1b370*/  LOP3.LUT R12, R12, UR6, RZ, 0xc0, !PT ;  /* 0x000000060c0c7c12 */ /* 0x000fe2000f8ec0ff */
[----:B------:R-:W-:Y:S01]  /*1b380*/  UISETP.NE.AND UP0, UPT, UR45, URZ, UPT ;  /* 0x0000003f2d00728c */ /* 0x000fe2000bf05270 */
[----:B------:R-:W-:Y:S01]  /*1b390*/  SHF.R.U64 R3, R2, UR7, R3 ;  /* 0x0000000702037c19 */ /* 0x000fe20008001203 */
[----:B------:R-:W-:Y:S01]  /*1b3a0*/  ULDC UR7, c[0x0][0x638] ;  /* 0x00018e0000077ab9 */ /* 0x000fe20000000800 */
[----:B------:R-:W-:Y:S02]  /*1b3b0*/  LOP3.LUT R4, R10, UR4, RZ, 0xc0, !PT ;  /* 0x000000040a047c12 */ /* 0x000fe4000f8ec0ff */
[C---:B------:R-:W-:Y:S01]  /*1b3c0*/  IADD3 R2, -R3.reuse, RZ, RZ ;  /* 0x000000ff03027210 */ /* 0x040fe20007ffe1ff */
[----:B------:R-:W-:Y:S01]  /*1b3d0*/  IMAD R12, R3, UR5, R12 ;  /* 0x00000005030c7c24 */ /* 0x000fe2000f8e020c */
[----:B------:R-:W-:Y:S02]  /*1b3e0*/  PLOP3.LUT P1, PT, PT, PT, UP0, 0x40, 0x0 ;  /* 0x000000000000781c */ /* 0x000fe40003f2e808 */
[----:B------:R-:W-:Y:S01]  /*1b3f0*/  PLOP3.LUT P3, PT, PT, PT, UP0, 0x40, 0x0 ;  /* 0x000000000000781c */ /* 0x000fe20003f6e808 */
[----:B------:R-:W-:Y:S01]  /*1b400*/  IMAD R11, R2, UR7, R11 ;  /* 0x00000007020b7c24 */ /* 0x000fe2000f8e020b */
[----:B------:R-:W-:-:S02]  /*1b410*/  ULDC UR7, c[0x0][0x610] ;  /* 0x0001840000077ab9 */ /* 0x000fc40000000800 */
[----:B------:R-:W-:Y:S01]  /*1b420*/  IMAD R7, R12, UR7, R7 ;  /* 0x000000070c077c24 */ /* 0x000fe2000f8e0207 */
[----:B------:R-:W-:Y:S02]  /*1b430*/  ULDC UR7, c[0x0][0x600] ;  /* 0x0001800000077ab9 */ /* 0x000fe40000000800 */
[----:B------:R-:W-:-:S05]  /*1b440*/  IMAD R4, R11, UR7, R4 ;  /* 0x000000070b047c24 */ /* 0x000fca000f8e0204 */
[----:B------:R-:W-:Y:S02]  /*1b450*/  SEL R2, R4, R7, P1 ;  /* 0x0000000704027207 */ /* 0x000fe40000800000 */
[----:B------:R-:W-:Y:S01]  /*1b460*/  SEL R3, R7, R4, P3 ;  /* 0x0000000407037207 */ /* 0x000fe20001800000 */
[----:B------:R-:W-:-:S07]  /*1b470*/  IMAD.MOV.U32 R4, RZ, RZ, 0x1 ;  /* 0x00000001ff047424 */ /* 0x000fce00078e00ff */
.L_x_553:
[----:B------:R-:W-:Y:S05]  /*1b480*/  BSYNC B1 ;  /* 0x0000000000017941 */ /* 0x000fea0003800000 */
.L_x_552:
[----:B------:R-:W-:-:S13]  /*1b490*/  LOP3.LUT P1, RZ, R4, 0xff, RZ, 0xc0, !PT ;  /* 0x000000ff04ff7812 */ /* 0x000fda000782c0ff */
[----:B------:R-:W-:Y:S05]  /*1b4a0*/  @P1 BRA `(.L_x_556) ;  /* 0xfffffff4001c1947 */ /* 0x000fea000383ffff */
[----:B------:R-:W-:Y:S05]  /*1b4b0*/  BSYNC B0 ;  /* 0x0000000000007941 */ /* 0x000fea0003800000 */
.L_x_544:
[----:B------:R-:W-:-:S03]  /*1b4c0*/  UMOV UR7, 0xffffffff ;  /* 0xffffffff00077882 */ /* 0x000fc60000000000 */
[----:B------:R-:W-:Y:S05]  /*1b4d0*/  BRA.DIV UR7, `(.L_x_557) ;  /* 0x0000000607887947 */ /* 0x000fea000b800000 */
[----:B------:R-:W-:-:S13]  /*1b4e0*/  ELECT P6, URZ, PT ;  /* 0x00000000003f782f */ /* 0x000fda00038c0000 */
.L_x_574:
[----:B------:R-:W-:Y:S04]  /*1b4f0*/  BSSY B0, `(.L_x_558) ;  /* 0x0000047000007945 */ /* 0x000fe80003800000 */
[----:B------:R-:W-:Y:S05]  /*1b500*/  @!P6 BRA `(.L_x_559) ;  /* 0x000000040014e947 */ /* 0x000fea0003800000 */
[----:B------:R-:W-:-:S04]  /*1b510*/  ULOP3.LUT UR7, UR40, 0x2, URZ, 0xfc, !UPT ;  /* 0x0000000228077892 */ /* 0x000fc8000f8efc3f */
[----:B------:R-:W-:-:S06]  /*1b520*/  UISETP.NE.AND UP0, UPT, UR7, 0x3, UPT ;  /* 0x000000030700788c */ /* 0x000fcc000bf05270 */
[----:B------:R-:W-:-:S13]  /*1b530*/  PLOP3.LUT P0, PT, PT, PT, UP0, 0x80, 0x0 ;  /* 0x000000000000781c */ /* 0x000fda0003f0f008 */
[----:B------:R-:W-:Y:S05]  /*1b540*/  @!P0 BRA `(.L_x_560) ;  /* 0x0000000000048947 */ /* 0x000fea0003800000 */
[----:B------:R-:W-:Y:S01]  /*1b550*/  BPT.TRAP 0x1 ;  /* 0x000000040000795c */ /* 0x000fe20000300000 */
.L_x_560:
[----:B------:R-:W0:Y:S01]  /*1b560*/  S2R R3, SR_CgaCtaId ;  /* 0x0000000000037919 */ /* 0x000e220000008800 */
[----:B------:R-:W-:-:S04]  /*1b570*/  MOV R2, 0x400 ;  /* 0x0000040000027802 */ /* 0x000fc80000000f00 */
[----:B0-----:R-:W-:Y:S02]  /*1b580*/  LEA R3, R3, R2, 0x18 ;  /* 0x0000000203037211 */ /* 0x001fe400078ec0ff */
[----:B------:R-:W-:-:S03]  /*1b590*/  SHF.L.U32 R2, R0, 0x1f, RZ ;  /* 0x0000001f00027819 */ /* 0x000fc600000006ff */
[----:B------:R-:W-:-:S04]  /*1b5a0*/  VIADD R3, R3, 0x38 ;  /* 0x0000003803037836 */ /* 0x000fc80000000000 */
[----:B------:R-:W-:-:S04]  /*1b5b0*/  IMAD R5, R6, 0x8, R3 ;  /* 0x0000000806057824 */ /* 0x000fc800078e0203 */
[----:B------:R-:W0:Y:S02]  /*1b5c0*/  SYNCS.PHASECHK.TRANS64.TRYWAIT P0, [R5+URZ], R2 ;  /* 0x00000002050075a7 */ /* 0x000e24000800017f */
[----:B0-----:R-:W-:Y:S05]  /*1b5d0*/  @!P0 BRA `(.L_x_561) ;  /* 0x0000000400688947 */ /* 0x001fea0003800000 */
.L_x_575:
[----:B------:R-:W-:-:S04]  /*1b5e0*/  IADD3 R6, R6, 0x1, RZ ;  /* 0x0000000106067810 */ /* 0x000fc80007ffe0ff */
[----:B------:R-:W-:-:S04]  /*1b5f0*/  ISETP.NE.AND P0, PT, R6, 0x7, PT ;  /* 0x000000070600780c */ /* 0x000fc80003f05270 */
[----:B0-----:R-:W-:Y:S02]  /*1b600*/  SEL R5, RZ, 0x1, P0 ;  /* 0x00000001ff057807 */ /* 0x001fe40000000000 */
[----:B------:R-:W-:Y:S02]  /*1b610*/  SEL R6, R6, RZ, P0 ;  /* 0x000000ff06067207 */ /* 0x000fe40000000000 */
[----:B------:R-:W-:-:S03]  /*1b620*/  LOP3.LUT R5, R0, R5, RZ, 0x3c, !PT ;  /* 0x0000000500057212 */ /* 0x000fc600078e3cff */
[----:B------:R-:W-:Y:S01]  /*1b630*/  IMAD R7, R6, 0x8, R3 ;  /* 0x0000000806077824 */ /* 0x000fe200078e0203 */
[----:B------:R-:W-:-:S04]  /*1b640*/  SHF.L.U32 R0, R5, 0x1f, RZ ;  /* 0x0000001f05007819 */ /* 0x000fc800000006ff */
[----:B------:R-:W0:Y:S02]  /*1b650*/  SYNCS.PHASECHK.TRANS64.TRYWAIT P0, [R7+URZ], R0 ;  /* 0x00000000070075a7 */ /* 0x000e24000800017f */
[----:B0-----:R-:W-:Y:S05]  /*1b660*/  @!P0 BRA `(.L_x_562) ;  /* 0x0000000400588947 */ /* 0x001fea0003800000 */
.L_x_576:
[----:B0-----:R-:W-:-:S05]  /*1b670*/  VIADD R0, R6, 0x1 ;  /* 0x0000000106007836 */ /* 0x001fca0000000000 */
[----:B------:R-:W-:-:S04]  /*1b680*/  ISETP.NE.AND P0, PT, R0, 0x7, PT ;  /* 0x000000070000780c */ /* 0x000fc80003f05270 */
[----:B------:R-:W-:Y:S02]  /*1b690*/  SEL R2, RZ, 0x1, P0 ;  /* 0x00000001ff027807 */ /* 0x000fe40000000000 */
[----:B------:R-:W-:Y:S02]  /*1b6a0*/  SEL R4, R0, RZ, P0 ;  /* 0x000000ff00047207 */ /* 0x000fe40000000000 */
[----:B------:R-:W-:-:S03]  /*1b6b0*/  LOP3.LUT R5, R5, R2, RZ, 0x3c, !PT ;  /* 0x0000000205057212 */ /* 0x000fc600078e3cff */
[----:B------:R-:W-:Y:S01]  /*1b6c0*/  IMAD R7, R4, 0x8, R3 ;  /* 0x0000000804077824 */ /* 0x000fe200078e0203 */
[----:B------:R-:W-:-:S04]  /*1b6d0*/  SHF.L.U32 R0, R5, 0x1f, RZ ;  /* 0x0000001f05007819 */ /* 0x000fc800000006ff */
[----:B------:R-:W0:Y:S02]  /*1b6e0*/  SYNCS.PHASECHK.TRANS64.TRYWAIT P0, [R7+URZ], R0 ;  /* 0x00000000070075a7 */ /* 0x000e24000800017f */
[----:B0-----:R-:W-:Y:S05]  /*1b6f0*/  @!P0 BRA `(.L_x_563) ;  /* 0x0000000400488947 */ /* 0x001fea0003800000 */
.L_x_577:
[----:B0-----:R-:W-:-:S04]  /*1b700*/  IADD3 R0, R4, 0x1, RZ ;  /* 0x0000000104007810 */ /* 0x001fc80007ffe0ff */
        /* <DEDUP_REMOVED lines=8> */
.L_x_578:
        /* <DEDUP_REMOVED lines=9> */
.L_x_579:
        /* <DEDUP_REMOVED lines=9> */
.L_x_580:
[----:B0-----:R-:W-:-:S05]  /*1b8b0*/  VIADD R0, R4, 0x1 ;  /* 0x0000000104007836 */ /* 0x001fca0000000000 */
[----:B------:R-:W-:-:S04]  /*1b8c0*/  ISETP.NE.AND P0, PT, R0, 0x7, PT ;  /* 0x000000070000780c */ /* 0x000fc80003f05270 */
[----:B------:R-:W-:Y:S02]  /*1b8d0*/  SEL R2, RZ, 0x1, P0 ;  /* 0x00000001ff027807 */ /* 0x000fe40000000000 */
[----:B------:R-:W-:Y:S02]  /*1b8e0*/  SEL R0, R0, RZ, P0 ;  /* 0x000000ff00007207 */ /* 0x000fe40000000000 */
[----:B------:R-:W-:-:S03]  /*1b8f0*/  LOP3.LUT R2, R5, R2, RZ, 0x3c, !PT ;  /* 0x0000000205027212 */ /* 0x000fc600078e3cff */
[----:B------:R-:W-:Y:S01]  /*1b900*/  IMAD R3, R0, 0x8, R3 ;  /* 0x0000000800037824 */ /* 0x000fe200078e0203 */
[----:B------:R-:W-:-:S07]  /*1b910*/  SHF.L.U32 R0, R2, 0x1f, RZ ;  /* 0x0000001f02007819 */ /* 0x000fce00000006ff */
.L_x_567:
[----:B0-----:R0:W1:Y:S02]  /*1b920*/  SYNCS.PHASECHK.TRANS64.TRYWAIT P0, [R3+URZ], R0 ;  /* 0x00000000030075a7 */ /* 0x001064000800017f */
[----:B-1----:R-:W-:Y:S05]  /*1b930*/  @!P0 NANOSLEEP.SYNCS 0x989680 ;  /* 0x009896800000895d */ /* 0x002fea0003900000 */
[----:B------:R-:W1:Y:S02]  /*1b940*/  @!P0 SYNCS.PHASECHK.TRANS64 P0, [R3+URZ], R0 ;  /* 0x00000000030085a7 */ /* 0x000e64000800007f */
[----:B-1----:R-:W-:Y:S05]  /*1b950*/  @!P0 BRA `(.L_x_567) ;  /* 0xfffffffc00f08947 */ /* 0x002fea000383ffff */
.L_x_559:
[----:B------:R-:W-:Y:S05]  /*1b960*/  BSYNC B0 ;  /* 0x0000000000007941 */ /* 0x000fea0003800000 */
.L_x_558:
[----:B------:R-:W-:Y:S05]  /*1b970*/  EXIT ;  /* 0x000000000000794d */ /* 0x000fea0003800000 */
.L_x_17:
[----:B-1----:R1:W4:Y:S02]  /*1b980*/  SYNCS.PHASECHK.TRANS64.TRYWAIT P1, [R3+URZ], R0 ;  /* 0x00000000030075a7 */ /* 0x002324000802017f */
[----:B----4-:R-:W-:Y:S05]  /*1b990*/  @!P1 NANOSLEEP.SYNCS 0x989680 ;  /* 0x009896800000995d */ /* 0x010fea0003900000 */
[----:B------:R-:W4:Y:S02]  /*1b9a0*/  @!P1 SYNCS.PHASECHK.TRANS64 P1, [R3+URZ], R0 ;  /* 0x00000000030095a7 */ /* 0x000f24000802007f */
[----:B----4-:R-:W-:Y:S05]  /*1b9b0*/  @!P1 BRA `(.L_x_17) ;  /* 0xfffffffc00f09947 */ /* 0x010fea000383ffff */
[----:B------:R-:W-:Y:S05]  /*1b9c0*/  BRA `(.L_x_16) ;  /* 0xfffffe5800ac7947 */ /* 0x000fea000383ffff */
.L_x_22:
[----:B-1----:R-:W-:-:S04]  /*1b9d0*/  MOV R5, UR8 ;  /* 0x0000000800057c02 */ /* 0x002fc80008000f00 */
[----:B------:R1:W2:Y:S03]  /*1b9e0*/  SYNCS.PHASECHK.TRANS64.TRYWAIT P1, [R5+URZ], R4 ;  /* 0x00000004050075a7 */ /* 0x0002a6000802017f */
[----:B--2---:R-:W-:Y:S05]  /*1b9f0*/  @!P1 NANOSLEEP.SYNCS 0x989680 ;  /* 0x009896800000995d */ /* 0x004fea0003900000 */
[----:B------:R-:W2:Y:S02]  /*1ba00*/  @!P1 SYNCS.PHASECHK.TRANS64 P1, [R5+URZ], R4 ;  /* 0x00000004050095a7 */ /* 0x000ea4000802007f */
[----:B--2---:R-:W-:Y:S05]  /*1ba10*/  @!P1 BRA `(.L_x_22) ;  /* 0xfffffffc00ec9947 */ /* 0x004fea000383ffff */
[----:B------:R-:W-:Y:S05]  /*1ba20*/  BRA `(.L_x_21) ;  /* 0xfffffe9000247947 */ /* 0x000fea000383ffff */
.L_x_545:
[----:B------:R-:W-:Y:S01]  /*1ba30*/  BSSY B1, `(.L_x_568) ;  /* 0x0000006000017945 */ /* 0x000fe20003800000 */
[----:B------:R-:W-:-:S07]  /*1ba40*/  IMAD.MOV.U32 R15, RZ, RZ, -0x1 ;  /* 0xffffffffff0f7424 */ /* 0x000fce00078e00ff */
[----:B------:R-:W-:Y:S05]  /*1ba50*/  WARPSYNC.COLLECTIVE R15, `(.L_x_569) ;  /* 0x000000000f0c7348 */ /* 0x000fea0003c00000 */
[----:B------:R-:W-:Y:S02]  /*1ba60*/  ELECT P6, UR62, PT ;  /* 0x00000000003e782f */ /* 0x000fe400038c0000 */
[----:B------:R-:W-:Y:S01]  /*1ba70*/  MOV R14, UR62 ;  /* 0x0000003e000e7c02 */ /* 0x000fe20008000f00 */
[----:B------:R-:W-:Y:S10]  /*1ba80*/  ENDCOLLECTIVE ;  /* 0x000000000000791b */ /* 0x000ff40003800000 */
.L_x_569:
[----:B------:R-:W-:Y:S05]  /*1ba90*/  BSYNC B1 ;  /* 0x0000000000017941 */ /* 0x000fea0003800000 */
.L_x_568:
[----:B------:R-:W-:Y:S05]  /*1baa0*/  BRA `(.L_x_570) ;  /* 0xffffffec00a87947 */ /* 0x000fea000383ffff */
.L_x_548:
[----:B0-----:R0:W1:Y:S02]  /*1bab0*/  SYNCS.PHASECHK.TRANS64.TRYWAIT P1, [R10+URZ+0x38], R5 ;  /* 0x000038050a0075a7 */ /* 0x001064000802017f */
[----:B-1----:R-:W-:Y:S05]  /*1bac0*/  @!P1 NANOSLEEP.SYNCS 0x989680 ;  /* 0x009896800000995d */ /* 0x002fea0003900000 */
[----:B------:R-:W1:Y:S02]  /*1bad0*/  @!P1 SYNCS.PHASECHK.TRANS64 P1, [R10+URZ+0x38], R5 ;  /* 0x000038050a0095a7 */ /* 0x000e64000802007f */
[----:B-1----:R-:W-:Y:S05]  /*1bae0*/  @!P1 BRA `(.L_x_548) ;  /* 0xfffffffc00f09947 */ /* 0x002fea000383ffff */
[----:B------:R-:W-:Y:S05]  /*1baf0*/  BRA `(.L_x_571) ;  /* 0xffffffec00dc7947 */ /* 0x000fea000383ffff */
.L_x_557:
[----:B------:R-:W-:Y:S01]  /*1bb00*/  BSSY B0, `(.L_x_572) ;  /* 0x0000006000007945 */ /* 0x000fe20003800000 */
[----:B------:R-:W-:-:S07]  /*1bb10*/  IMAD.MOV.U32 R15, RZ, RZ, -0x1 ;  /* 0xffffffffff0f7424 */ /* 0x000fce00078e00ff */
[----:B------:R-:W-:Y:S05]  /*1bb20*/  WARPSYNC.COLLECTIVE R15, `(.L_x_573) ;  /* 0x000000000f0c7348 */ /* 0x000fea0003c00000 */
[----:B------:R-:W-:Y:S02]  /*1bb30*/  ELECT P6, UR62, PT ;  /* 0x00000000003e782f */ /* 0x000fe400038c0000 */
[----:B------:R-:W-:Y:S01]  /*1bb40*/  MOV R14, UR62 ;  /* 0x0000003e000e7c02 */ /* 0x000fe20008000f00 */
[----:B------:R-:W-:Y:S10]  /*1bb50*/  ENDCOLLECTIVE ;  /* 0x000000000000791b */ /* 0x000ff40003800000 */
.L_x_573:
[----:B------:R-:W-:Y:S05]  /*1bb60*/  BSYNC B0 ;  /* 0x0000000000007941 */ /* 0x000fea0003800000 */
.L_x_572:
[----:B------:R-:W-:Y:S05]  /*1bb70*/  BRA `(.L_x_574) ;  /* 0xfffffff8005c7947 */ /* 0x000fea000383ffff */
.L_x_561:
[----:B0-----:R0:W1:Y:S02]  /*1bb80*/  SYNCS.PHASECHK.TRANS64.TRYWAIT P0, [R5+URZ], R2 ;  /* 0x00000002050075a7 */ /* 0x001064000800017f */
[----:B-1----:R-:W-:Y:S05]  /*1bb90*/  @!P0 NANOSLEEP.SYNCS 0x989680 ;  /* 0x009896800000895d */ /* 0x002fea0003900000 */
[----:B------:R-:W1:Y:S02]  /*1bba0*/  @!P0 SYNCS.PHASECHK.TRANS64 P0, [R5+URZ], R2 ;  /* 0x00000002050085a7 */ /* 0x000e64000800007f */
[----:B-1----:R-:W-:Y:S05]  /*1bbb0*/  @!P0 BRA `(.L_x_561) ;  /* 0xfffffffc00f08947 */ /* 0x002fea000383ffff */
[----:B------:R-:W-:Y:S05]  /*1bbc0*/  BRA `(.L_x_575) ;  /* 0xfffffff800847947 */ /* 0x000fea000383ffff */
.L_x_562:
[----:B0-----:R0:W1:Y:S02]  /*1bbd0*/  SYNCS.PHASECHK.TRANS64.TRYWAIT P0, [R7+URZ], R0 ;  /* 0x00000000070075a7 */ /* 0x001064000800017f */
[----:B-1----:R-:W-:Y:S05]  /*1bbe0*/  @!P0 NANOSLEEP.SYNCS 0x989680 ;  /* 0x009896800000895d */ /* 0x002fea0003900000 */
[----:B------:R-:W1:Y:S02]  /*1bbf0*/  @!P0 SYNCS.PHASECHK.TRANS64 P0, [R7+URZ], R0 ;  /* 0x00000000070085a7 */ /* 0x000e64000800007f */
[----:B-1----:R-:W-:Y:S05]  /*1bc00*/  @!P0 BRA `(.L_x_562) ;  /* 0xfffffffc00f08947 */ /* 0x002fea000383ffff */
[----:B------:R-:W-:Y:S05]  /*1bc10*/  BRA `(.L_x_576) ;  /* 0xfffffff800947947 */ /* 0x000fea000383ffff */
.L_x_563:
[----:B0-----:R0:W1:Y:S02]  /*1bc20*/  SYNCS.PHASECHK.TRANS64.TRYWAIT P0, [R7+URZ], R0 ;  /* 0x00000000070075a7 */ /* 0x001064000800017f */
[----:B-1----:R-:W-:Y:S05]  /*1bc30*/  @!P0 NANOSLEEP.SYNCS 0x989680 ;  /* 0x009896800000895d */ /* 0x002fea0003900000 */
[----:B------:R-:W1:Y:S02]  /*1bc40*/  @!P0 SYNCS.PHASECHK.TRANS64 P0, [R7+URZ], R0 ;  /* 0x00000000070085a7 */ /* 0x000e64000800007f */
[----:B-1----:R-:W-:Y:S05]  /*1bc50*/  @!P0 BRA `(.L_x_563) ;  /* 0xfffffffc00f08947 */ /* 0x002fea000383ffff */
[----:B------:R-:W-:Y:S05]  /*1bc60*/  BRA `(.L_x_577) ;  /* 0xfffffff800a47947 */ /* 0x000fea000383ffff */
.L_x_564:
[----:B0-----:R0:W1:Y:S02]  /*1bc70*/  SYNCS.PHASECHK.TRANS64.TRYWAIT P0, [R7+URZ], R0 ;  /* 0x00000000070075a7 */ /* 0x001064000800017f */
[----:B-1----:R-:W-:Y:S05]  /*1bc80*/  @!P0 NANOSLEEP.SYNCS 0x989680 ;  /* 0x009896800000895d */ /* 0x002fea0003900000 */
[----:B------:R-:W1:Y:S02]  /*1bc90*/  @!P0 SYNCS.PHASECHK.TRANS64 P0, [R7+URZ], R0 ;  /* 0x00000000070085a7 */ /* 0x000e64000800007f */
[----:B-1----:R-:W-:Y:S05]  /*1bca0*/  @!P0 BRA `(.L_x_564) ;  /* 0xfffffffc00f08947 */ /* 0x002fea000383ffff */
[----:B------:R-:W-:Y:S05]  /*1bcb0*/  BRA `(.L_x_578) ;  /* 0xfffffff800b47947 */ /* 0x000fea000383ffff */
.L_x_565:
[----:B0-----:R0:W1:Y:S02]  /*1bcc0*/  SYNCS.PHASECHK.TRANS64.TRYWAIT P0, [R7+URZ], R0 ;  /* 0x00000000070075a7 */ /* 0x001064000800017f */
[----:B-1----:R-:W-:Y:S05]  /*1bcd0*/  @!P0 NANOSLEEP.SYNCS 0x989680 ;  /* 0x009896800000895d */ /* 0x002fea0003900000 */
[----:B------:R-:W1:Y:S02]  /*1bce0*/  @!P0 SYNCS.PHASECHK.TRANS64 P0, [R7+URZ], R0 ;  /* 0x00000000070085a7 */ /* 0x000e64000800007f */
[----:B-1----:R-:W-:Y:S05]  /*1bcf0*/  @!P0 BRA `(.L_x_565) ;  /* 0xfffffffc00f08947 */ /* 0x002fea000383ffff */
[----:B------:R-:W-:Y:S05]  /*1bd00*/  BRA `(.L_x_579) ;  /* 0xfffffff800c47947 */ /* 0x000fea000383ffff */
.L_x_566:
[----:B0-----:R0:W1:Y:S02]  /*1bd10*/  SYNCS.PHASECHK.TRANS64.TRYWAIT P0, [R7+URZ], R0 ;  /* 0x00000000070075a7 */ /* 0x001064000800017f */
[----:B-1----:R-:W-:Y:S05]  /*1bd20*/  @!P0 NANOSLEEP.SYNCS 0x989680 ;  /* 0x009896800000895d */ /* 0x002fea0003900000 */
[----:B------:R-:W1:Y:S02]  /*1bd30*/  @!P0 SYNCS.PHASECHK.TRANS64 P0, [R7+URZ], R0 ;  /* 0x00000000070085a7 */ /* 0x000e64000800007f */
[----:B-1----:R-:W-:Y:S05]  /*1bd40*/  @!P0 BRA `(.L_x_566) ;  /* 0xfffffffc00f08947 */ /* 0x002fea000383ffff */
[----:B------:R-:W-:Y:S05]  /*1bd50*/  BRA `(.L_x_580) ;  /* 0xfffffff800d47947 */ /* 0x000fea000383ffff */
.L_x_581:
[----:B------:R-:W-:-:S00]  /*1bd60*/  BRA `(.L_x_581) ;  /* 0xfffffffc00fc7947 */ /* 0x000fc0000383ffff */
[----:B------:R-:W-:-:S00]  /*1bd70*/  NOP ;  /* 0x0000000000007918 */ /* 0x000fc00000000000 */
        /* <DEDUP_REMOVED lines=8> */
.L_x_582:


//--------------------- .nv.global.init           --------------------------
	.section	.nv.global.init,"aw",@progbits
.nv.global.init:
	.type		$str$22,@object
	.size		$str$22,($str$23 - $str$22)
$str$22:
        /*0000*/ 	.byte	0x6b, 0x5f, 0x74, 0x69, 0x6c, 0x65, 0x5f, 0x63, 0x6f, 0x75, 0x6e, 0x74, 0x20, 0x3e, 0x3d, 0x20
        /*0010*/ 	.byte	0x31, 0x00
	.type		$str$23,@object
	.size		$str$23,(__unnamed_1 - $str$23)
$str$23:
        /*0012*/ 	.byte	0x2f, 0x74, 0x6d, 0x70, 0x2f, 0x63, 0x75, 0x74, 0x6c, 0x61, 0x73, 0x73, 0x5f, 0x73, 0x77, 0x65
        /*0022*/ 	.byte	0x65, 0x70, 0x5f, 0x73, 0x72, 0x63, 0x2f, 0x69, 0x6e, 0x63, 0x6c, 0x75, 0x64, 0x65, 0x2f, 0x63
        /*0032*/ 	.byte	0x75, 0x74, 0x6c, 0x61, 0x73, 0x73, 0x2f, 0x67, 0x65, 0x6d, 0x6d, 0x2f, 0x63, 0x6f, 0x6c, 0x6c
        /*0042*/ 	.byte	0x65, 0x63, 0x74, 0x69, 0x76, 0x65, 0x2f, 0x73, 0x6d, 0x39, 0x30, 0x5f, 0x6d, 0x6d, 0x61, 0x5f
        /*0052*/ 	.byte	0x74, 0x6d, 0x61, 0x5f, 0x67, 0x6d, 0x6d, 0x61, 0x5f, 0x73, 0x73, 0x5f, 0x77, 0x61, 0x72, 0x70
        /*0062*/ 	.byte	0x73, 0x70, 0x65, 0x63, 0x69, 0x61, 0x6c, 0x69, 0x7a, 0x65, 0x64, 0x2e, 0x68, 0x70, 0x70, 0x00
	.type		__unnamed_1,@object
	.size		__unnamed_1,(.L_0 - __unnamed_1)
__unnamed_1:
        /* <DEDUP_REMOVED lines=181> */
        /*0bc2*/ 	.byte	0x65, 0x6e, 0x74, 0x69, 0x74, 0x79, 0x5d, 0x00
.L_0:


//--------------------- .nv.shared._ZN7cutlass13device_kernelINS_4gemm6kernel13GemmUniversalIN4cute5tupleIJiiiiEEENS1_10collective13CollectiveMmaINS1_34MainloopSm90TmaGmmaWarpSpecializedILi7ENS5_IJNS4_1CILi1EEESB_SB_EEENS1_35KernelTmaWarpSpecializedCooperativeEEENS5_IJNSA_ILi256EEESF_NSA_ILi64EEEEEENS_10bfloat16_tENS5_IJlSB_lEEESI_SJ_NS4_8TiledMMAINS4_8MMA_AtomIJNS4_4SM904GMMA28MMA_64x256x16_F32BF16BF16_SSILNSN_5MajorE0ELSP_0ELNSN_7ScaleInE1ELSQ_1EEEEEENS4_6LayoutINS5_IJNSA_ILi2EEESB_SB_EEENS5_IJSB_NSA_ILi0EEESW_EEEEENS5_IJNS4_10UnderscoreESZ_SZ_EEEEENS4_13SM90_TMA_LOADENS4_14ComposedLayoutINS4_7SwizzleILi3ELi4ELi3EEENS4_18smem_ptr_flag_bitsILi16EEENST_INS5_IJNSA_ILi8EEESG_EEENS5_IJSG_SB_EEEEEEEvNS4_8identityES12_S1C_vS1D_EENS_8epilogue10collective6detail29Sm90TmaWarpSpecializedAdapterINS1G_15DefaultEpilogueISI_SJ_SJ_NS1F_6thread17LinearCombinationISI_Li1EffLNS1K_9ScaleType4KindE0ELNS_15FloatRoundStyleE2ESI_EENS1_15EpilogueDefaultEEEEEvvEEEEvNT_6ParamsE --------------------------
	.section	.nv.shared._ZN7cutlass13device_kernelINS_4gemm6kernel13GemmUniversalIN4cute5tupleIJiiiiEEENS1_10collective13CollectiveMmaINS1_34MainloopSm90TmaGmmaWarpSpecializedILi7ENS5_IJNS4_1CILi1EEESB_SB_EEENS1_35KernelTmaWarpSpecializedCooperativeEEENS5_IJNSA_ILi256EEESF_NSA_ILi64EEEEEENS_10bfloat16_tENS5_IJlSB_lEEESI_SJ_NS4_8TiledMMAINS4_8MMA_AtomIJNS4_4SM904GMMA28MMA_64x256x16_F32BF16BF16_SSILNSN_5MajorE0ELSP_0ELNSN_7ScaleInE1ELSQ_1EEEEEENS4_6LayoutINS5_IJNSA_ILi2EEESB_SB_EEENS5_IJSB_NSA_ILi0EEESW_EEEEENS5_IJNS4_10UnderscoreESZ_SZ_EEEEENS4_13SM90_TMA_LOADENS4_14ComposedLayoutINS4_7SwizzleILi3ELi4ELi3EEENS4_18smem_ptr_flag_bitsILi16EEENST_INS5_IJNSA_ILi8EEESG_EEENS5_IJSG_SB_EEEEEEEvNS4_8identityES12_S1C_vS1D_EENS_8epilogue10collective6detail29Sm90TmaWarpSpecializedAdapterINS1G_15DefaultEpilogueISI_SJ_SJ_NS1F_6thread17LinearCombinationISI_Li1EffLNS1K_9ScaleType4KindE0ELNS_15FloatRoundStyleE2ESI_EENS1_15EpilogueDefaultEEEEEvvEEEEvNT_6ParamsE,"aw",@nobits
	.sectionflags	@""
	.align	16
	.zero		1024


//--------------------- .nv.shared.reserved.0     --------------------------
	.section	.nv.shared.reserved.0,"aw",@nobits
	.weak		__nv_reservedSMEM_offset_0_alias
	.size		__nv_reservedSMEM_offset_0_alias, 0, 0
	.other		__nv_reservedSMEM_offset_0_alias,@"STO_CUDA_RESERVED_SHARED STV_DEFAULT"
__nv_reservedSMEM_offset_0_alias:
	.zero		0


//--------------------- .nv.global                --------------------------
	.section	.nv.global,"aw",@nobits
.nv.global:
	.type		_ZN40_INTERNAL_7b4a7d8b_4_k_cu_d1e12cd3_226804cute1_E,@object
	.size		_ZN40_INTERNAL_7b4a7d8b_4_k_cu_d1e12cd3_226804cute1_E,(_ZN40_INTERNAL_7b4a7d8b_4_k_cu_d1e12cd3_226804cuda3std3__45__cpo6cbeginE - _ZN40_INTERNAL_7b4a7d8b_4_k_cu_d1e12cd3_226804cute1_E)
_ZN40_INTERNAL_7b4a7d8b_4_k_cu_d1e12cd3_226804cute1_E:
	.zero		1
	.type		_ZN40_INTERNAL_7b4a7d8b_4_k_cu_d1e12cd3_226804cuda3std3__45__cpo6cbeginE,@object
	.size		_ZN40_INTERNAL_7b4a7d8b_4_k_cu_d1e12cd3_226804cuda3std3__45__cpo6cbeginE,(_ZN40_INTERNAL_7b4a7d8b_4_k_cu_d1e12cd3_226804cuda3std3__48in_placeE - _ZN40_INTERNAL_7b4a7d8b_4_k_cu_d1e12cd3_226804cuda3std3__45__cpo6cbeginE)
_ZN40_INTERNAL_7b4a7d8b_4_k_cu_d1e12cd3_226804cuda3std3__45__cpo6cbeginE:
	.zero		1
	.type		_ZN40_INTERNAL_7b4a7d8b_4_k_cu_d1e12cd3_226804cuda3std3__48in_placeE,@object
	.size		_ZN40_INTERNAL_7b4a7d8b_4_k_cu_d1e12cd3_226804cuda3std3__48in_placeE,(_ZN40_INTERNAL_7b4a7d8b_4_k_cu_d1e12cd3_226804cuda3std6ranges3__45__cpo9iter_moveE - _ZN40_INTERNAL_7b4a7d8b_4_k_cu_d1e12cd3_226804cuda3std3__48in_placeE)
_ZN40_INTERNAL_7b4a7d8b_4_k_cu_d1e12cd3_226804cuda3std3__48in_placeE:
	.zero		1
	.type		_ZN40_INTERNAL_7b4a7d8b_4_k_cu_d1e12cd3_226804cuda3std6ranges3__45__cpo9iter_moveE,@object
	.size		_ZN40_INTERNAL_7b4a7d8b_4_k_cu_d1e12cd3_226804cuda3std6ranges3__45__cpo9iter_moveE,(_ZN40_INTERNAL_7b4a7d8b_4_k_cu_d1e12cd3_226804cuda3std3__45__cpo5beginE - _ZN40_INTERNAL_7b4a7d8b_4_k_cu_d1e12cd3_226804cuda3std6ranges3__45__cpo9iter_moveE)
_ZN40_INTERNAL_7b4a7d8b_4_k_cu_d1e12cd3_226804cuda3std6ranges3__45__cpo9iter_moveE:
	.zero		1
	.type		_ZN40_INTERNAL_7b4a7d8b_4_k_cu_d1e12cd3_226804cuda3std3__45__cpo5beginE,@object
	.size		_ZN40_INTERNAL_7b4a7d8b_4_k_cu_d1e12cd3_226804cuda3std3__45__cpo5beginE,(_ZN40_INTERNAL_7b4a7d8b_4_k_cu_d1e12cd3_226804cuda3std3__442_GLOBAL__N__7b4a7d8b_4_k_cu_d1e12cd3_226806ignoreE - _ZN40_INTERNAL_7b4a7d8b_4_k_cu_d1e12cd3_226804cuda3std3__45__cpo5beginE)
_ZN40_INTERNAL_7b4a7d8b_4_k_cu_d1e12cd3_226804cuda3std3__45__cpo5beginE:
	.zero		1
	.type		_ZN40_INTERNAL_7b4a7d8b_4_k_cu_d1e12cd3_226804cuda3std3__442_GLOBAL__N__7b4a7d8b_4_k_cu_d1e12cd3_226806ignoreE,@object
	.size		_ZN40_INTERNAL_7b4a7d8b_4_k_cu_d1e12cd3_226804cuda3std3__442_GLOBAL__N__7b4a7d8b_4_k_cu_d1e12cd3_226806ignoreE,(_ZN40_INTERNAL_7b4a7d8b_4_k_cu_d1e12cd3_226804cute7productE - _ZN40_INTERNAL_7b4a7d8b_4_k_cu_d1e12cd3_226804cuda3std3__442_GLOBAL__N__7b4a7d8b_4_k_cu_d1e12cd3_226806ignoreE)
_ZN40_INTERNAL_7b4a7d8b_4_k_cu_d1e12cd3_226804cuda3std3__442_GLOBAL__N__7b4a7d8b_4_k_cu_d1e12cd3_226806ignoreE:
	.zero		1
	.type		_ZN40_INTERNAL_7b4a7d8b_4_k_cu_d1e12cd3_226804cute7productE,@object
	.size		_ZN40_INTERNAL_7b4a7d8b_4_k_cu_d1e12cd3_226804cute7productE,(_ZN40_INTERNAL_7b4a7d8b_4_k_cu_d1e12cd3_226804cuda3std3__45__cpo3endE - _ZN40_INTERNAL_7b4a7d8b_4_k_cu_d1e12cd3_226804cute7productE)
_ZN40_INTERNAL_7b4a7d8b_4_k_cu_d1e12cd3_226804cute7productE:
	.zero		1
	.type		_ZN40_INTERNAL_7b4a7d8b_4_k_cu_d1e12cd3_226804cuda3std3__45__cpo3endE,@object
	.size		_ZN40_INTERNAL_7b4a7d8b_4_k_cu_d1e12cd3_226804cuda3std3__45__cpo3endE,(_ZN40_INTERNAL_7b4a7d8b_4_k_cu_d1e12cd3_226804cuda3std3__419piecewise_constructE - _ZN40_INTERNAL_7b4a7d8b_4_k_cu_d1e12cd3_226804cuda3std3__45__cpo3endE)
_ZN40_INTERNAL_7b4a7d8b_4_k_cu_d1e12cd3_226804cuda3std3__45__cpo3endE:
	.zero		1
	.type		_ZN40_INTERNAL_7b4a7d8b_4_k_cu_d1e12cd3_226804cuda3std3__419piecewise_constructE,@object
	.size		_ZN40_INTERNAL_7b4a7d8b_4_k_cu_d1e12cd3_226804cuda3std3__419piecewise_constructE,(_ZN40_INTERNAL_7b4a7d8b_4_k_cu_d1e12cd3_226804cuda3std3__45__cpo4cendE - _ZN40_INTERNAL_7b4a7d8b_4_k_cu_d1e12cd3_226804cuda3std3__419piecewise_constructE)
_ZN40_INTERNAL_7b4a7d8b_4_k_cu_d1e12cd3_226804cuda3std3__419piecewise_constructE:
	.zero		1
	.type		_ZN40_INTERNAL_7b4a7d8b_4_k_cu_d1e12cd3_226804cuda3std3__45__cpo4cendE,@object
	.size		_ZN40_INTERNAL_7b4a7d8b_4_k_cu_d1e12cd3_226804cuda3std3__45__cpo4cendE,(_ZN40_INTERNAL_7b4a7d8b_4_k_cu_d1e12cd3_226804cuda3std6ranges3__45__cpo4swapE - _ZN40_INTERNAL_7b4a7d8b_4_k_cu_d1e12cd3_226804cuda3std3__45__cpo4cendE)
_ZN40_INTERNAL_7b4a7d8b_4_k_cu_d1e12cd3_226804cuda3std3__45__cpo4cendE:
	.zero		1
	.type		_ZN40_INTERNAL_7b4a7d8b_4_k_cu_d1e12cd3_226804cuda3std6ranges3__45__cpo4swapE,@object
	.size		_ZN40_INTERNAL_7b4a7d8b_4_k_cu_d1e12cd3_226804cuda3std6ranges3__45__cpo4swapE,(.L_8 - _ZN40_INTERNAL_7b4a7d8b_4_k_cu_d1e12cd3_226804cuda3std6ranges3__45__cpo4swapE)
_ZN40_INTERNAL_7b4a7d8b_4_k_cu_d1e12cd3_226804cuda3std6ranges3__45__cpo4swapE:
	.zero		1
.L_8:


//--------------------- .nv.constant0._ZN7cutlass13device_kernelINS_4gemm6kernel13GemmUniversalIN4cute5tupleIJiiiiEEENS1_10collective13CollectiveMmaINS1_34MainloopSm90TmaGmmaWarpSpecializedILi7ENS5_IJNS4_1CILi1EEESB_SB_EEENS1_35KernelTmaWarpSpecializedCooperativeEEENS5_IJNSA_ILi256EEESF_NSA_ILi64EEEEEENS_10bfloat16_tENS5_IJlSB_lEEESI_SJ_NS4_8TiledMMAINS4_8MMA_AtomIJNS4_4SM904GMMA28MMA_64x256x16_F32BF16BF16_SSILNSN_5MajorE0ELSP_0ELNSN_7ScaleInE1ELSQ_1EEEEEENS4_6LayoutINS5_IJNSA_ILi2EEESB_SB_EEENS5_IJSB_NSA_ILi0EEESW_EEEEENS5_IJNS4_10UnderscoreESZ_SZ_EEEEENS4_13SM90_TMA_LOADENS4_14ComposedLayoutINS4_7SwizzleILi3ELi4ELi3EEENS4_18smem_ptr_flag_bitsILi16EEENST_INS5_IJNSA_ILi8EEESG_EEENS5_IJSG_SB_EEEEEEEvNS4_8identityES12_S1C_vS1D_EENS_8epilogue10collective6detail29Sm90TmaWarpSpecializedAdapterINS1G_15DefaultEpilogueISI_SJ_SJ_NS1F_6thread17LinearCombinationISI_Li1EffLNS1K_9ScaleType4KindE0ELNS_15FloatRoundStyleE2ESI_EENS1_15EpilogueDefaultEEEEEvvEEEEvNT_6ParamsE --------------------------
	.section	.nv.constant0._ZN7cutlass13device_kernelINS_4gemm6kernel13GemmUniversalIN4cute5tupleIJiiiiEEENS1_10collective13CollectiveMmaINS1_34MainloopSm90TmaGmmaWarpSpecializedILi7ENS5_IJNS4_1CILi1EEESB_SB_EEENS1_35KernelTmaWarpSpecializedCooperativeEEENS5_IJNSA_ILi256EEESF_NSA_ILi64EEEEEENS_10bfloat16_tENS5_IJlSB_lEEESI_SJ_NS4_8TiledMMAINS4_8MMA_AtomIJNS4_4SM904GMMA28MMA_64x256x16_F32BF16BF16_SSILNSN_5MajorE0ELSP_0ELNSN_7ScaleInE1ELSQ_1EEEEEENS4_6LayoutINS5_IJNSA_ILi2EEESB_SB_EEENS5_IJSB_NSA_ILi0EEESW_EEEEENS5_IJNS4_10UnderscoreESZ_SZ_EEEEENS4_13SM90_TMA_LOADENS4_14ComposedLayoutINS4_7SwizzleILi3ELi4ELi3EEENS4_18smem_ptr_flag_bitsILi16EEENST_INS5_IJNSA_ILi8EEESG_EEENS5_IJSG_SB_EEEEEEEvNS4_8identityES12_S1C_vS1D_EENS_8epilogue10collective6detail29Sm90TmaWarpSpecializedAdapterINS1G_15DefaultEpilogueISI_SJ_SJ_NS1F_6thread17LinearCombinationISI_Li1EffLNS1K_9ScaleType4KindE0ELNS_15FloatRoundStyleE2ESI_EENS1_15EpilogueDefaultEEEEEvvEEEEvNT_6ParamsE,"a",@progbits
	.sectionflags	@""
	.align	4
.nv.constant0._ZN7cutlass13device_kernelINS_4gemm6kernel13GemmUniversalIN4cute5tupleIJiiiiEEENS1_10collective13CollectiveMmaINS1_34MainloopSm90TmaGmmaWarpSpecializedILi7ENS5_IJNS4_1CILi1EEESB_SB_EEENS1_35KernelTmaWarpSpecializedCooperativeEEENS5_IJNSA_ILi256EEESF_NSA_ILi64EEEEEENS_10bfloat16_tENS5_IJlSB_lEEESI_SJ_NS4_8TiledMMAINS4_8MMA_AtomIJNS4_4SM904GMMA28MMA_64x256x16_F32BF16BF16_SSILNSN_5MajorE0ELSP_0ELNSN_7ScaleInE1ELSQ_1EEEEEENS4_6LayoutINS5_IJNSA_ILi2EEESB_SB_EEENS5_IJSB_NSA_ILi0EEESW_EEEEENS5_IJNS4_10UnderscoreESZ_SZ_EEEEENS4_13SM90_TMA_LOADENS4_14ComposedLayoutINS4_7SwizzleILi3ELi4ELi3EEENS4_18smem_ptr_flag_bitsILi16EEENST_INS5_IJNSA_ILi8EEESG_EEENS5_IJSG_SB_EEEEEEEvNS4_8identityES12_S1C_vS1D_EENS_8epilogue10collective6detail29Sm90TmaWarpSpecializedAdapterINS1G_15DefaultEpilogueISI_SJ_SJ_NS1F_6thread17LinearCombinationISI_Li1EffLNS1K_9ScaleType4KindE0ELNS_15FloatRoundStyleE2ESI_EENS1_15EpilogueDefaultEEEEEvvEEEEvNT_6ParamsE:
	.zero		1664


//--------------------- SYMBOLS --------------------------

	.type		.nv.reservedSmem.offset0,@object
	.size		.nv.reservedSmem.offset0,0x4
	.type		__assertfail,@function
